def matmul_kernel(
    a_ptr,
    b_ptr,
    c_ptr,
    M,
    N,
    K,
    stride_am,
    stride_ak,
    stride_bk,
    stride_bn,
    stride_cm,
    stride_cn,
    BLOCK_M: tl.constexpr,
    BLOCK_N: tl.constexpr,
    BLOCK_K: tl.constexpr,
    GROUP_M: tl.constexpr,
):
    pid = tl.program_id(axis=0)
    num_pid_m = tl.cdiv(M, BLOCK_M)
    num_pid_n = tl.cdiv(N, BLOCK_N)
    num_pid_in_group = GROUP_M * num_pid_n
    group_id = pid // num_pid_in_group
    first_pid_m = group_id * GROUP_M
    group_size_m = min(num_pid_m - first_pid_m, GROUP_M)
    pid_m = first_pid_m + ((pid % num_pid_in_group) % group_size_m)
    pid_n = (pid % num_pid_in_group) // group_size_m

    offs_am = (pid_m * BLOCK_M + tl.arange(0, BLOCK_M)) % M
    offs_bn = (pid_n * BLOCK_N + tl.arange(0, BLOCK_N)) % N
    offs_k = tl.arange(0, BLOCK_K)
    a_ptrs = a_ptr + offs_am[:, None] * stride_am + offs_k[None, :] * stride_ak
    b_ptrs = b_ptr + offs_k[:, None] * stride_bk + offs_bn[None, :] * stride_bn

    acc = tl.zeros((BLOCK_M, BLOCK_N), dtype=tl.float32)
    for kk in range(0, tl.cdiv(K, BLOCK_K)):
        a = tl.load(a_ptrs, mask=offs_k[None, :] < K - kk * BLOCK_K, other=0.0)
        b = tl.load(b_ptrs, mask=offs_k[:, None] < K - kk * BLOCK_K, other=0.0)
        acc = tl.dot(a, b, acc)
        a_ptrs += BLOCK_K * stride_ak
        b_ptrs += BLOCK_K * stride_bk

    c = acc.to(c_ptr.dtype.element_ty)
    offs_cm = pid_m * BLOCK_M + tl.arange(0, BLOCK_M)
    offs_cn = pid_n * BLOCK_N + tl.arange(0, BLOCK_N)
    c_ptrs = c_ptr + offs_cm[:, None] * stride_cm + offs_cn[None, :] * stride_cn
    mask = (offs_cm[:, None] < M) & (offs_cn[None, :] < N)
    tl.store(c_ptrs, c, mask=mask)

# config = {"BLOCK_K": 64, "BLOCK_M": 64, "BLOCK_N": 128, "GROUP_M": 8, "arch": "sm_100", "dtype": "bf16", "num_ctas": 1, "num_stages": 3, "num_warps": 8}
# arch = sm_100


// ===== COMPILED SASS (sm_100a) =====

	.target	sm_100a

	.elftype	@"ET_EXEC"


//--------------------- .note.nv.tkinfo           --------------------------
	.section	.note.nv.tkinfo,"",@"SHT_NOTE"
	.sectionflags	@"SHF_NOTE_NV_TKINFO"
	.tkinfo
        /*0018*/ 	.word	0x00000081
        /*0030*/ 	.string	""
        /*0030*/ 	.string	"ptxas-blackwell"
        /*0030*/ 	.string	"Cuda compilation tools, release 12.9, V12.9.86"
        /*0030*/ 	.string	"Build cuda_12.9.r12.9/compiler.36037853_0"
        /*0030*/ 	.string	"-v  -suppress-debug-info  -lineinfo  -arch sm_100a "



//--------------------- .note.nv.cuver            --------------------------
	.section	.note.nv.cuver,"",@"SHT_NOTE"
	.sectionflags	@"SHF_NOTE_NV_CUVER"
        /*0018*/ 	.short	0x0001
        /*001a*/ 	.short	0x0064
        /*001c*/ 	.short	0x0001
        /*001e*/ 	.short	0x0000
        /*0020*/ 	.short	0x0001
        /*0022*/ 	.short	0x0000


//--------------------- .nv.info                  --------------------------
	.section	.nv.info,"",@"SHT_CUDA_INFO"
	.align	4


	//----- nvinfo : EIATTR_REGCOUNT
	.align		4
        /*0000*/ 	.byte	0x04, 0x2f
        /*0002*/ 	.short	(.L_4 - .L_3)
	.align		4
.L_3:
        /*0004*/ 	.word	index@(matmul_kernel)
        /*0008*/ 	.word	0x000000e9


	//----- nvinfo : EIATTR_FRAME_SIZE
	.align		4
.L_4:
        /*000c*/ 	.byte	0x04, 0x11
        /*000e*/ 	.short	(.L_6 - .L_5)
	.align		4
.L_5:
        /*0010*/ 	.word	index@($__internal_2_$__cuda_sm10x_tcgen05_guardrail_trap_unallocated_columns_being_dealloced)
        /*0014*/ 	.word	0x00000000


	//----- nvinfo : EIATTR_FRAME_SIZE
	.align		4
.L_6:
        /*0018*/ 	.byte	0x04, 0x11
        /*001a*/ 	.short	(.L_8 - .L_7)
	.align		4
.L_7:
        /*001c*/ 	.word	index@($__internal_1_$__cuda_sm10x_tcgen05_guardrail_trap_phase_invalid_during_alloc)
        /*0020*/ 	.word	0x00000000


	//----- nvinfo : EIATTR_FRAME_SIZE
	.align		4
.L_8:
        /*0024*/ 	.byte	0x04, 0x11
        /*0026*/ 	.short	(.L_10 - .L_9)
	.align		4
.L_9:
        /*0028*/ 	.word	index@($__internal_0_$__cuda_sm10x_tcgen05_guardrail_trap_col_being_dealloced_not_returned_by_alloc)
        /*002c*/ 	.word	0x00000000


	//----- nvinfo : EIATTR_FRAME_SIZE
	.align		4
.L_10:
        /*0030*/ 	.byte	0x04, 0x11
        /*0032*/ 	.short	(.L_12 - .L_11)
	.align		4
.L_11:
        /*0034*/ 	.word	index@(matmul_kernel)
        /*0038*/ 	.word	0x00000000


	//----- nvinfo : EIATTR_MIN_STACK_SIZE
	.align		4
.L_12:
        /*003c*/ 	.byte	0x04, 0x12
        /*003e*/ 	.short	(.L_14 - .L_13)
	.align		4
.L_13:
        /*0040*/ 	.word	index@(matmul_kernel)
        /*0044*/ 	.word	0x00000000
.L_14:


//--------------------- .nv.info.matmul_kernel    --------------------------
	.section	.nv.info.matmul_kernel,"",@"SHT_CUDA_INFO"
	.sectionflags	@""
	.align	4


	//----- nvinfo : EIATTR_CUDA_API_VERSION
	.align		4
        /*0000*/ 	.byte	0x04, 0x37
        /*0002*/ 	.short	(.L_16 - .L_15)
.L_15:
        /*0004*/ 	.word	0x00000081


	//----- nvinfo : EIATTR_KPARAM_INFO
	.align		4
.L_16:
        /*0008*/ 	.byte	0x04, 0x17
        /*000a*/ 	.short	(.L_18 - .L_17)
.L_17:
        /*000c*/ 	.word	0x00000000
        /*0010*/ 	.short	0x000d
        /*0012*/ 	.short	0x0048
        /*0014*/ 	.byte	0x00, 0xf4, 0x21, 0x00


	//----- nvinfo : EIATTR_KPARAM_INFO
	.align		4
.L_18:
        /*0018*/ 	.byte	0x04, 0x17
        /*001a*/ 	.short	(.L_20 - .L_19)
.L_19:
        /*001c*/ 	.word	0x00000000
        /*0020*/ 	.short	0x000c
        /*0022*/ 	.short	0x0040
        /*0024*/ 	.byte	0x00, 0xf4, 0x21, 0x00


	//----- nvinfo : EIATTR_KPARAM_INFO
	.align		4
.L_20:
        /*0028*/ 	.byte	0x04, 0x17
        /*002a*/ 	.short	(.L_22 - .L_21)
.L_21:
        /*002c*/ 	.word	0x00000000
        /*0030*/ 	.short	0x000b
        /*0032*/ 	.short	0x0038
        /*0034*/ 	.byte	0x00, 0xf0, 0x11, 0x00


	//----- nvinfo : EIATTR_KPARAM_INFO
	.align		4
.L_22:
        /*0038*/ 	.byte	0x04, 0x17
        /*003a*/ 	.short	(.L_24 - .L_23)
.L_23:
        /*003c*/ 	.word	0x00000000
        /*0040*/ 	.short	0x000a
        /*0042*/ 	.short	0x0034
        /*0044*/ 	.byte	0x00, 0xf0, 0x11, 0x00


	//----- nvinfo : EIATTR_KPARAM_INFO
	.align		4
.L_24:
        /*0048*/ 	.byte	0x04, 0x17
        /*004a*/ 	.short	(.L_26 - .L_25)
.L_25:
        /*004c*/ 	.word	0x00000000
        /*0050*/ 	.short	0x0009
        /*0052*/ 	.short	0x0030
        /*0054*/ 	.byte	0x00, 0xf0, 0x11, 0x00


	//----- nvinfo : EIATTR_KPARAM_INFO
	.align		4
.L_26:
        /*0058*/ 	.byte	0x04, 0x17
        /*005a*/ 	.short	(.L_28 - .L_27)
.L_27:
        /*005c*/ 	.word	0x00000000
        /*0060*/ 	.short	0x0008
        /*0062*/ 	.short	0x002c
        /*0064*/ 	.byte	0x00, 0xf0, 0x11, 0x00


	//----- nvinfo : EIATTR_KPARAM_INFO
	.align		4
.L_28:
        /*0068*/ 	.byte	0x04, 0x17
        /*006a*/ 	.short	(.L_30 - .L_29)
.L_29:
        /*006c*/ 	.word	0x00000000
        /*0070*/ 	.short	0x0007
        /*0072*/ 	.short	0x0028
        /*0074*/ 	.byte	0x00, 0xf0, 0x11, 0x00


	//----- nvinfo : EIATTR_KPARAM_INFO
	.align		4
.L_30:
        /*0078*/ 	.byte	0x04, 0x17
        /*007a*/ 	.short	(.L_32 - .L_31)
.L_31:
        /*007c*/ 	.word	0x00000000
        /*0080*/ 	.short	0x0006
        /*0082*/ 	.short	0x0024
        /*0084*/ 	.byte	0x00, 0xf0, 0x11, 0x00


	//----- nvinfo : EIATTR_KPARAM_INFO
	.align		4
.L_32:
        /*0088*/ 	.byte	0x04, 0x17
        /*008a*/ 	.short	(.L_34 - .L_33)
.L_33:
        /*008c*/ 	.word	0x00000000
        /*0090*/ 	.short	0x0005
        /*0092*/ 	.short	0x0020
        /*0094*/ 	.byte	0x00, 0xf0, 0x11, 0x00


	//----- nvinfo : EIATTR_KPARAM_INFO
	.align		4
.L_34:
        /*0098*/ 	.byte	0x04, 0x17
        /*009a*/ 	.short	(.L_36 - .L_35)
.L_35:
        /*009c*/ 	.word	0x00000000
        /*00a0*/ 	.short	0x0004
        /*00a2*/ 	.short	0x001c
        /*00a4*/ 	.byte	0x00, 0xf0, 0x11, 0x00


	//----- nvinfo : EIATTR_KPARAM_INFO
	.align		4
.L_36:
        /*00a8*/ 	.byte	0x04, 0x17
        /*00aa*/ 	.short	(.L_38 - .L_37)
.L_37:
        /*00ac*/ 	.word	0x00000000
        /*00b0*/ 	.short	0x0003
        /*00b2*/ 	.short	0x0018
        /*00b4*/ 	.byte	0x00, 0xf0, 0x11, 0x00


	//----- nvinfo : EIATTR_KPARAM_INFO
	.align		4
.L_38:
        /*00b8*/ 	.byte	0x04, 0x17
        /*00ba*/ 	.short	(.L_40 - .L_39)
.L_39:
        /*00bc*/ 	.word	0x00000000
        /*00c0*/ 	.short	0x0002
        /*00c2*/ 	.short	0x0010
        /*00c4*/ 	.byte	0x00, 0xf4, 0x21, 0x00


	//----- nvinfo : EIATTR_KPARAM_INFO
	.align		4
.L_40:
        /*00c8*/ 	.byte	0x04, 0x17
        /*00ca*/ 	.short	(.L_42 - .L_41)
.L_41:
        /*00cc*/ 	.word	0x00000000
        /*00d0*/ 	.short	0x0001
        /*00d2*/ 	.short	0x0008
        /*00d4*/ 	.byte	0x00, 0xf4, 0x21, 0x00


	//----- nvinfo : EIATTR_KPARAM_INFO
	.align		4
.L_42:
        /*00d8*/ 	.byte	0x04, 0x17
        /*00da*/ 	.short	(.L_44 - .L_43)
.L_43:
        /*00dc*/ 	.word	0x00000000
        /*00e0*/ 	.short	0x0000
        /*00e2*/ 	.short	0x0000
        /*00e4*/ 	.byte	0x00, 0xf4, 0x21, 0x00


	//----- nvinfo : EIATTR_AT_ENTRY_FRAGMENTS
	.align		4
.L_44:
        /*00e8*/ 	.byte	0x04, 0x4f
        /*00ea*/ 	.short	(.L_46 - .L_45)


	//   ....[0]....
.L_45:
        /*00ec*/ 	.word	0x00000004


	//----- nvinfo : EIATTR_RESERVED_SMEM_USED
	.align		4
.L_46:
        /*00f0*/ 	.byte	0x01, 0x41
	.zero		2


	//----- nvinfo : EIATTR_SPARSE_MMA_MASK
	.align		4
        /*00f4*/ 	.byte	0x03, 0x50
        /*00f6*/ 	.short	0x0000


	//----- nvinfo : EIATTR_TCGEN05_1CTA_USED
	.align		4
        /*00f8*/ 	.byte	0x01, 0x51
	.zero		2


	//----- nvinfo : EIATTR_MAXREG_COUNT
	.align		4
        /*00fc*/ 	.byte	0x03, 0x1b
        /*00fe*/ 	.short	0x00ff


	//----- nvinfo : EIATTR_NUM_BARRIERS
	.align		4
        /*0100*/ 	.byte	0x02, 0x4c
        /*0102*/ 	.byte	0x01
	.zero		1


	//----- nvinfo : EIATTR_INT_WARP_WIDE_INSTR_OFFSETS
	.align		4
        /*0104*/ 	.byte	0x04, 0x31
        /*0106*/ 	.short	(.L_48 - .L_47)


	//   ....[0]....
.L_47:
        /*0108*/ 	.word	0x00000f20


	//   ....[1]....
        /*010c*/ 	.word	0x00000f40


	//   ....[2]....
        /*0110*/ 	.word	0x00003a30


	//   ....[3]....
        /*0114*/ 	.word	0x000061f0


	//   ....[4]....
        /*0118*/ 	.word	0x00006240


	//----- nvinfo : EIATTR_COOP_GROUP_MASK_REGIDS
	.align		4
.L_48:
        /*011c*/ 	.byte	0x04, 0x29
        /*011e*/ 	.short	(.L_50 - .L_49)


	//   ....[0]....
.L_49:
        /*0120*/ 	.word	0xffffffff


	//   ....[1]....
        /*0124*/ 	.word	0xffffffff


	//   ....[2]....
        /*0128*/ 	.word	0xffffffff


	//   ....[3]....
        /*012c*/ 	.word	0xffffffff


	//----- nvinfo : EIATTR_COOP_GROUP_INSTR_OFFSETS
	.align		4
.L_50:
        /*0130*/ 	.byte	0x04, 0x28
        /*0132*/ 	.short	(.L_52 - .L_51)


	//   ....[0]....
.L_51:
        /*0134*/ 	.word	0x00000060


	//   ....[1]....
        /*0138*/ 	.word	0x00000320


	//   ....[2]....
        /*013c*/ 	.word	0x00006080


	//   ....[3]....
        /*0140*/ 	.word	0x000062f0


	//----- nvinfo : EIATTR_VRC_CTA_INIT_COUNT
	.align		4
.L_52:
        /*0144*/ 	.byte	0x02, 0x4a
        /*0146*/ 	.byte	0x80
	.zero		1


	//----- nvinfo : EIATTR_MBARRIER_INSTR_OFFSETS
	.align		4
        /*0148*/ 	.byte	0x04, 0x39
        /*014a*/ 	.short	(.L_54 - .L_53)


	//   ....[0]....
.L_53:
        /*014c*/ 	.word	0x00001060
        /*0150*/ 	.word	0x000000ff
        /*0154*/ 	.word	0x00000000
        /*0158*/ 	.short	0x0100
        /*015a*/ 	.byte	0x0b
	.zero		1


	//   ....[1]....
        /*015c*/ 	.word	0x00003a60
        /*0160*/ 	.word	0x000000ff
        /*0164*/ 	.word	0x0000c008
        /*0168*/ 	.short	0x0100
        /*016a*/ 	.byte	0x09
	.zero		1


	//   ....[2]....
        /*016c*/ 	.word	0x00004270
        /*0170*/ 	.word	0x000000ff
        /*0174*/ 	.word	0x00000000
        /*0178*/ 	.short	0x010a
        /*017a*/ 	.byte	0x0b
	.zero		1


	//   ....[3]....
        /*017c*/ 	.word	0x00005210
        /*0180*/ 	.word	0x000000ff
        /*0184*/ 	.word	0x00000000
        /*0188*/ 	.short	0x010a
        /*018a*/ 	.byte	0x0b
	.zero		1


	//   ....[4]....
        /*018c*/ 	.word	0x00005310
        /*0190*/ 	.word	0x000000ff
        /*0194*/ 	.word	0x0000c000
        /*0198*/ 	.short	0x0108
        /*019a*/ 	.byte	0x09
	.zero		1


	//   ....[5]....
        /*019c*/ 	.word	0x00005390
        /*01a0*/ 	.word	0x000000ff
        /*01a4*/ 	.word	0x0000c008
        /*01a8*/ 	.short	0x0108
        /*01aa*/ 	.byte	0x09
	.zero		1


	//   ....[6]....
        /*01ac*/ 	.word	0x00006310
        /*01b0*/ 	.word	0x000000ff
        /*01b4*/ 	.word	0x00000000
        /*01b8*/ 	.short	0x010a
        /*01ba*/ 	.byte	0x0b
	.zero		1


	//   ....[7]....
        /*01bc*/ 	.word	0x00006340
        /*01c0*/ 	.word	0x000000ff
        /*01c4*/ 	.word	0x00000000
        /*01c8*/ 	.short	0x010a
        /*01ca*/ 	.byte	0x0b
	.zero		1


	//----- nvinfo : EIATTR_NUM_MBARRIERS
	.align		4
.L_54:
        /*01cc*/ 	.byte	0x03, 0x38
        /*01ce*/ 	.short	0x0002


	//----- nvinfo : EIATTR_EXIT_INSTR_OFFSETS
	.align		4
        /*01d0*/ 	.byte	0x04, 0x1c
        /*01d2*/ 	.short	(.L_56 - .L_55)


	//   ....[0]....
.L_55:
        /*01d4*/ 	.word	0x00006300


	//----- nvinfo : EIATTR_REQNTID
	.align		4
.L_56:
        /*01d8*/ 	.byte	0x04, 0x10
        /*01da*/ 	.short	(.L_58 - .L_57)
.L_57:
        /*01dc*/ 	.word	0x00000100
        /*01e0*/ 	.word	0x00000001
        /*01e4*/ 	.word	0x00000001


	//----- nvinfo : EIATTR_CRS_STACK_SIZE
	.align		4
.L_58:
        /*01e8*/ 	.byte	0x04, 0x1e
        /*01ea*/ 	.short	(.L_60 - .L_59)
.L_59:
        /*01ec*/ 	.word	0x00000000


	//----- nvinfo : EIATTR_CBANK_PARAM_SIZE
	.align		4
.L_60:
        /*01f0*/ 	.byte	0x03, 0x19
        /*01f2*/ 	.short	0x0050


	//----- nvinfo : EIATTR_PARAM_CBANK
	.align		4
        /*01f4*/ 	.byte	0x04, 0x0a
        /*01f6*/ 	.short	(.L_62 - .L_61)
	.align		4
.L_61:
        /*01f8*/ 	.word	index@(.nv.constant0.matmul_kernel)
        /*01fc*/ 	.short	0x0380
        /*01fe*/ 	.short	0x0050


	//----- nvinfo : EIATTR_SW_WAR
	.align		4
.L_62:
        /*0200*/ 	.byte	0x04, 0x36
        /*0202*/ 	.short	(.L_64 - .L_63)
.L_63:
        /*0204*/ 	.word	0x00000008
.L_64:


//--------------------- .nv.compat                --------------------------
	.section	.nv.compat,"",@"SHT_CUDA_COMPAT_INFO"
	.align	4
        /*0000*/ 	.byte	0x02, 0x02, 0x02, 0x00, 0x02, 0x05, 0x05, 0x00, 0x02, 0x03, 0x00, 0x00, 0x02, 0x06, 0x01, 0x00


//--------------------- .nv.callgraph             --------------------------
	.section	.nv.callgraph,"",@"SHT_CUDA_CALLGRAPH"
	.align	4
	.sectionentsize	8
	.align		4
        /*0000*/ 	.word	0x00000000
	.align		4
        /*0004*/ 	.word	0xffffffff
	.align		4
        /*0008*/ 	.word	0x00000000
	.align		4
        /*000c*/ 	.word	0xfffffffe
	.align		4
        /*0010*/ 	.word	0x00000000
	.align		4
        /*0014*/ 	.word	0xfffffffd
	.align		4
        /*0018*/ 	.word	0x00000000
	.align		4
        /*001c*/ 	.word	0xfffffffc


//--------------------- .text.matmul_kernel       --------------------------
	.section	.text.matmul_kernel,"ax",@progbits
	.align	128
        .global         matmul_kernel
        .type           matmul_kernel,@function
        .size           matmul_kernel,(.L_x_20 - matmul_kernel)
        .other          matmul_kernel,@"STO_CUDA_ENTRY STV_DEFAULT"
matmul_kernel:
.text.matmul_kernel:
[----:B------:R-:W0:Y:S01]  /*0000*/  LDC R1, c[0x0][0x37c] ;  /* 0x0000df00ff017b82 */ /* 0x000e220000000800 */
[----:B------:R-:W1:Y:S01]  /*0010*/  S2R R110, SR_TID.X ;  /* 0x00000000006e7919 */ /* 0x000e620000002100 */
[----:B------:R-:W2:Y:S01]  /*0020*/  LDCU.64 UR20, c[0x0][0x358] ;  /* 0x00006b00ff1477ac */ /* 0x000ea20008000a00 */
[----:B-1----:R-:W-:-:S13]  /*0030*/  ISETP.GE.U32.AND P1, PT, R110, 0x20, PT ;  /* 0x000000206e00780c */ /* 0x002fda0003f26070 */
[----:B--2---:R-:W-:Y:S05]  /*0040*/  @P1 BRA `(.L_x_0) ;  /* 0x0000000000b81947 */ /* 0x004fea0003800000 */
[----:B------:R-:W1:Y:S01]  /*0050*/  S2UR UR6, SR_CgaCtaId ;  /* 0x00000000000679c3 */ /* 0x000e620000008800 */
[----:B------:R-:W-:Y:S01]  /*0060*/  NOP ;  /* 0x0000000000007918 */ /* 0x000fe20000000000 */
[----:B------:R-:W-:Y:S02]  /*0070*/  UMOV UR4, 0x40 ;  /* 0x0000004000047882 */ /* 0x000fe40000000000 */
[----:B-1----:R-:W-:-:S09]  /*0080*/  ULEA UR4, UR6, UR4, 0x18 ;  /* 0x0000000406047291 */ /* 0x002fd2000f8ec0ff */
[----:B------:R-:W1:Y:S01]  /*0090*/  LDS.U8 R0, [UR4] ;  /* 0x00000004ff007984 */ /* 0x000e620008000000 */
[----:B------:R-:W-:Y:S02]  /*00a0*/  UMOV UR4, 0x400 ;  /* 0x0000040000047882 */ /* 0x000fe40000000000 */
[----:B------:R-:W-:Y:S01]  /*00b0*/  ULEA UR4, UR6, UR4, 0x18 ;  /* 0x0000000406047291 */ /* 0x000fe2000f8ec0ff */
[----:B-1----:R-:W-:-:S13]  /*00c0*/  ISETP.NE.AND P0, PT, R0, RZ, PT ;  /* 0x000000ff0000720c */ /* 0x002fda0003f05270 */
[----:B------:R-:W-:Y:S05]  /*00d0*/  @P0 BRA `(.L_x_1) ;  /* 0x00000000007c0947 */ /* 0x000fea0003800000 */
[----:B------:R-:W-:-:S13]  /*00e0*/  ELECT P0, URZ, PT ;  /* 0x0000000000ff782f */ /* 0x000fda0003800000 */
[----:B------:R-:W-:Y:S05]  /*00f0*/  @!P0 BRA `(.L_x_2) ;  /* 0x0000000000848947 */ /* 0x000fea0003800000 */
[----:B------:R-:W-:Y:S01]  /*0100*/  UMOV UR5, 0x4 ;  /* 0x0000000400057882 */ /* 0x000fe20000000000 */
[----:B------:R-:W-:Y:S02]  /*0110*/  IMAD.MOV.U32 R4, RZ, RZ, 0x1 ;  /* 0x00000001ff047424 */ /* 0x000fe400078e00ff */
[----:B------:R-:W-:Y:S02]  /*0120*/  IMAD.MOV.U32 R5, RZ, RZ, 0xf ;  /* 0x0000000fff057424 */ /* 0x000fe400078e00ff */
[----:B------:R-:W-:Y:S04]  /*0130*/  DEPBAR.LE SB1, 0x36 ;  /* 0x00009d800000791a */ /* 0x000fe80000000000 */
[----:B------:R-:W1:Y:S02]  /*0140*/  UTCATOMSWS.FIND_AND_SET.ALIGN UP0, UR5, UR5 ;  /* 0x00000005000575e3 */ /* 0x000e640008000800 */
[----:B-1----:R-:W-:-:S04]  /*0150*/  PLOP3.LUT P0, PT, PT, PT, UP0, 0x80, 0x8 ;  /* 0x000000000008781c */ /* 0x002fc80003f0f008 */
[----:B------:R-:W-:-:S04]  /*0160*/  SEL R0, RZ, 0xffffffff, !P0 ;  /* 0xffffffffff007807 */ /* 0x000fc80004000000 */
[----:B------:R-:W-:Y:S01]  /*0170*/  ISETP.NE.AND P0, PT, R0, RZ, PT ;  /* 0x000000ff0000720c */ /* 0x000fe20003f05270 */
[----:B------:R-:W-:-:S12]  /*0180*/  IMAD.U32 R0, RZ, RZ, UR5 ;  /* 0x00000005ff007e24 */ /* 0x000fd8000f8e00ff */
[----:B------:R-:W-:Y:S05]  /*0190*/  @P0 BRA `(.L_x_3) ;  /* 0x0000000000240947 */ /* 0x000fea0003800000 */
.L_x_4:
[----:B------:R-:W-:Y:S05]  /*01a0*/  NANOSLEEP 0x64 ;  /* 0x000000640000795d */ /* 0x000fea0003800000 */
[----:B------:R-:W-:-:S05]  /*01b0*/  UMOV UR5, 0x4 ;  /* 0x0000000400057882 */ /* 0x000fca0000000000 */
[----:B------:R-:W-:Y:S04]  /*01c0*/  DEPBAR.LE SB1, 0x36 ;  /* 0x00009d800000791a */ /* 0x000fe80000000000 */
[----:B------:R-:W1:Y:S02]  /*01d0*/  UTCATOMSWS.FIND_AND_SET.ALIGN UP0, UR5, UR5 ;  /* 0x00000005000575e3 */ /* 0x000e640008000800 */
[----:B-1----:R-:W-:-:S04]  /*01e0*/  PLOP3.LUT P0, PT, PT, PT, UP0, 0x80, 0x8 ;  /* 0x000000000008781c */ /* 0x002fc80003f0f008 */
[----:B------:R-:W-:-:S04]  /*01f0*/  SEL R0, RZ, 0xffffffff, !P0 ;  /* 0xffffffffff007807 */ /* 0x000fc80004000000 */
[----:B------:R-:W-:Y:S01]  /*0200*/  ISETP.NE.AND P0, PT, R0, RZ, PT ;  /* 0x000000ff0000720c */ /* 0x000fe20003f05270 */
[----:B------:R-:W-:-:S12]  /*0210*/  IMAD.U32 R0, RZ, RZ, UR5 ;  /* 0x00000005ff007e24 */ /* 0x000fd8000f8e00ff */
[----:B------:R-:W-:Y:S05]  /*0220*/  @!P0 BRA `(.L_x_4) ;  /* 0xfffffffc00dc8947 */ /* 0x000fea000383ffff */
.L_x_3:
[C---:B------:R-:W-:Y:S01]  /*0230*/  VIADD R3, R0.reuse, 0x10 ;  /* 0x0000001000037836 */ /* 0x040fe20000000000 */
[----:B------:R-:W-:Y:S01]  /*0240*/  UMOV UR5, 0x50 ;  /* 0x0000005000057882 */ /* 0x000fe20000000000 */
[----:B------:R-:W-:Y:S01]  /*0250*/  SHF.L.U32 R2, R5, R0, RZ ;  /* 0x0000000005027219 */ /* 0x000fe200000006ff */
[----:B------:R-:W-:Y:S01]  /*0260*/  ULEA UR5, UR6, UR5, 0x18 ;  /* 0x0000000506057291 */ /* 0x000fe2000f8ec0ff */
[----:B------:R-:W-:Y:S01]  /*0270*/  IMAD.SHL.U32 R0, R0, 0x20, RZ ;  /* 0x0000002000007824 */ /* 0x000fe200078e00ff */
[----:B------:R-:W-:-:S04]  /*0280*/  SHF.L.U32 R3, R4, R3, RZ ;  /* 0x0000000304037219 */ /* 0x000fc800000006ff */
[----:B------:R-:W-:-:S05]  /*0290*/  LOP3.LUT R2, R3, R2, RZ, 0xfc, !PT ;  /* 0x0000000203027212 */ /* 0x000fca00078efcff */
[----:B------:R1:W-:Y:S04]  /*02a0*/  ATOMS.OR RZ, [UR5], R2 ;  /* 0x00000002ffff798c */ /* 0x0003e8000b000005 */
[----:B------:R1:W-:Y:S01]  /*02b0*/  STS [UR4], R0 ;  /* 0x00000000ff007988 */ /* 0x0003e20008000804 */
[----:B------:R-:W-:Y:S05]  /*02c0*/  BRA `(.L_x_2) ;  /* 0x0000000000107947 */ /* 0x000fea0003800000 */
.L_x_1:
[----:B------:R-:W-:Y:S01]  /*02d0*/  IMAD.MOV.U32 R0, RZ, RZ, -0x1 ;  /* 0xffffffffff007424 */ /* 0x000fe200078e00ff */
[----:B------:R-:W-:-:S04]  /*02e0*/  MOV R2, 0x310 ;  /* 0x0000031000027802 */ /* 0x000fc80000000f00 */
[----:B------:R1:W-:Y:S03]  /*02f0*/  STS [UR4], R0 ;  /* 0x00000000ff007988 */ /* 0x0003e60008000804 */
[----:B01----:R-:W-:Y:S05]  /*0300*/  CALL.REL.NOINC `($__internal_1_$__cuda_sm10x_tcgen05_guardrail_trap_phase_invalid_during_alloc) ;  /* 0x0000006000247944 */ /* 0x003fea0003c00000 */
.L_x_2:
[----:B------:R-:W-:Y:S05]  /*0310*/  WARPSYNC.ALL ;  /* 0x0000000000007948 */ /* 0x000fea0003800000 */
[----:B------:R-:W-:Y:S01]  /*0320*/  NOP ;  /* 0x0000000000007918 */ /* 0x000fe20000000000 */
.L_x_0:
[----:B------:R-:W2:Y:S01]  /*0330*/  LDC.64 R28, c[0x0][0x398] ;  /* 0x0000e600ff1c7b82 */ /* 0x000ea20000000a00 */
[----:B------:R-:W3:Y:S01]  /*0340*/  S2R R5, SR_CTAID.X ;  /* 0x0000000000057919 */ /* 0x000ee20000002500 */
[C---:B------:R-:W-:Y:S01]  /*0350*/  LOP3.LUT R119, R110.reuse, 0x3f, RZ, 0xc0, !PT ;  /* 0x0000003f6e777812 */ /* 0x040fe200078ec0ff */
[----:B------:R-:W-:Y:S01]  /*0360*/  UMOV UR9, 0x400 ;  /* 0x0000040000097882 */ /* 0x000fe20000000000 */
[--C-:B------:R-:W-:Y:S01]  /*0370*/  SHF.R.U32.HI R79, RZ, 0x5, R110.reuse ;  /* 0x00000005ff4f7819 */ /* 0x100fe2000001166e */
[----:B------:R-:W-:Y:S01]  /*0380*/  UMOV UR6, 0x1 ;  /* 0x0000000100067882 */ /* 0x000fe20000000000 */
[----:B------:R-:W-:Y:S01]  /*0390*/  SHF.R.U32.HI R121, RZ, 0x6, R110 ;  /* 0x00000006ff797819 */ /* 0x000fe2000001166e */
[----:B------:R-:W4:Y:S01]  /*03a0*/  LDCU.128 UR12, c[0x0][0x380] ;  /* 0x00007000ff0c77ac */ /* 0x000f220008000c00 */
[----:B------:R-:W5:Y:S01]  /*03b0*/  S2UR UR4, SR_CgaCtaId ;  /* 0x00000000000479c3 */ /* 0x000f620000008800 */
[----:B------:R-:W-:Y:S02]  /*03c0*/  LOP3.LUT R118, R110, 0xff, RZ, 0xc0, !PT ;  /* 0x000000ff6e767812 */ /* 0x000fe400078ec0ff */
[----:B------:R-:W-:-:S02]  /*03d0*/  SGXT.U32 R121, R121, 0x2 ;  /* 0x000000027979781a */ /* 0x000fc40000000000 */
[----:B------:R-:W-:Y:S02]  /*03e0*/  PRMT R124, RZ, 0x7610, R124 ;  /* 0x00007610ff7c7816 */ /* 0x000fe4000000007c */
[C---:B------:R-:W-:Y:S02]  /*03f0*/  LOP3.LUT R129, R121.reuse, 0x10, RZ, 0xfc, !PT ;  /* 0x0000001079817812 */ /* 0x040fe400078efcff */
[----:B------:R-:W-:Y:S02]  /*0400*/  PRMT R122, RZ, 0x7610, R122 ;  /* 0x00007610ff7a7816 */ /* 0x000fe4000000007a */
[----:B------:R-:W-:Y:S01]  /*0410*/  LOP3.LUT R131, R121, 0x18, RZ, 0xfc, !PT ;  /* 0x0000001879837812 */ /* 0x000fe200078efcff */
[----:B-12---:R-:W-:Y:S01]  /*0420*/  VIADD R0, R29, 0x7f ;  /* 0x0000007f1d007836 */ /* 0x006fe20000000000 */
[----:B------:R-:W-:-:S04]  /*0430*/  IABS R11, R28 ;  /* 0x0000001c000b7213 */ /* 0x000fc80000000000 */
[----:B------:R-:W-:Y:S01]  /*0440*/  SHF.R.S32.HI R3, RZ, 0x1f, R0 ;  /* 0x0000001fff037819 */ /* 0x000fe20000011400 */
[----:B-----5:R-:W-:-:S03]  /*0450*/  ULEA UR9, UR4, UR9, 0x18 ;  /* 0x0000000904097291 */ /* 0x020fc6000f8ec0ff */
[----:B------:R-:W-:Y:S02]  /*0460*/  LEA.HI R3, R3, R0, RZ, 0x7 ;  /* 0x0000000003037211 */ /* 0x000fe400078f38ff */
[----:B---3--:R-:W-:Y:S01]  /*0470*/  IABS R8, R5 ;  /* 0x0000000500087213 */ /* 0x008fe20000000000 */
[----:B------:R-:W-:Y:S01]  /*0480*/  UIADD3 UR11, UPT, UPT, UR9, 0xc000, URZ ;  /* 0x0000c000090b7890 */ /* 0x000fe2000fffe0ff */
[----:B------:R-:W-:-:S05]  /*0490*/  SHF.R.S32.HI R3, RZ, 0x7, R3 ;  /* 0x00000007ff037819 */ /* 0x000fca0000011403 */
[----:B------:R-:W-:-:S05]  /*04a0*/  IMAD.SHL.U32 R4, R3, 0x8, RZ ;  /* 0x0000000803047824 */ /* 0x000fca00078e00ff */
[-C--:B------:R-:W-:Y:S02]  /*04b0*/  IABS R7, R4.reuse ;  /* 0x0000000400077213 */ /* 0x080fe40000000000 */
[----:B------:R-:W-:Y:S02]  /*04c0*/  IABS R10, R4 ;  /* 0x00000004000a7213 */ /* 0x000fe40000000000 */
[----:B------:R-:W1:Y:S08]  /*04d0*/  I2F.RP R0, R7 ;  /* 0x0000000700007306 */ /* 0x000e700000209400 */
[----:B-1----:R-:W1:Y:S02]  /*04e0*/  MUFU.RCP R0, R0 ;  /* 0x0000000000007308 */ /* 0x002e640000001000 */
[----:B-1----:R-:W-:-:S02]  /*04f0*/  VIADD R2, R0, 0xffffffe ;  /* 0x0ffffffe00027836 */ /* 0x002fc40000000000 */
[----:B------:R-:W-:-:S04]  /*0500*/  IMAD.MOV R0, RZ, RZ, -R10 ;  /* 0x000000ffff007224 */ /* 0x000fc800078e0a0a */
[----:B------:R1:W2:Y:S02]  /*0510*/  F2I.FTZ.U32.TRUNC.NTZ R3, R2 ;  /* 0x0000000200037305 */ /* 0x0002a4000021f000 */
[----:B-1----:R-:W-:Y:S02]  /*0520*/  IMAD.MOV.U32 R2, RZ, RZ, RZ ;  /* 0x000000ffff027224 */ /* 0x002fe400078e00ff */
[----:B--2---:R-:W-:-:S04]  /*0530*/  IMAD.MOV R6, RZ, RZ, -R3 ;  /* 0x000000ffff067224 */ /* 0x004fc800078e0a03 */
[----:B------:R-:W-:Y:S02]  /*0540*/  IMAD R9, R6, R7, RZ ;  /* 0x0000000706097224 */ /* 0x000fe400078e02ff */
[----:B------:R-:W-:Y:S02]  /*0550*/  IMAD.MOV.U32 R6, RZ, RZ, R8 ;  /* 0x000000ffff067224 */ /* 0x000fe400078e0008 */
[----:B------:R-:W-:-:S06]  /*0560*/  IMAD.HI.U32 R3, R3, R9, R2 ;  /* 0x0000000903037227 */ /* 0x000fcc00078e0002 */
[----:B------:R-:W-:-:S04]  /*0570*/  IMAD.HI.U32 R3, R3, R6, RZ ;  /* 0x0000000603037227 */ /* 0x000fc800078e00ff */
[----:B------:R-:W-:Y:S01]  /*0580*/  IMAD R0, R3, R0, R6 ;  /* 0x0000000003007224 */ /* 0x000fe200078e0206 */
[----:B------:R-:W-:Y:S04]  /*0590*/  BAR.SYNC.DEFER_BLOCKING 0x0 ;  /* 0x0000000000007b1d */ /* 0x000fe80000010000 */
[----:B------:R-:W-:-:S13]  /*05a0*/  ISETP.GT.U32.AND P2, PT, R7, R0, PT ;  /* 0x000000000700720c */ /* 0x000fda0003f44070 */
[----:B------:R-:W-:Y:S02]  /*05b0*/  @!P2 IMAD.IADD R0, R0, 0x1, -R7 ;  /* 0x000000010000a824 */ /* 0x000fe400078e0a07 */
[----:B------:R-:W-:Y:S01]  /*05c0*/  @!P2 VIADD R3, R3, 0x1 ;  /* 0x000000010303a836 */ /* 0x000fe20000000000 */
[----:B------:R-:W-:Y:S02]  /*05d0*/  ISETP.NE.AND P2, PT, R4, RZ, PT ;  /* 0x000000ff0400720c */ /* 0x000fe40003f45270 */
[----:B------:R-:W-:Y:S02]  /*05e0*/  ISETP.GE.U32.AND P0, PT, R0, R7, PT ;  /* 0x000000070000720c */ /* 0x000fe40003f06070 */
[----:B------:R-:W-:-:S04]  /*05f0*/  LOP3.LUT R0, R5, R4, RZ, 0x3c, !PT ;  /* 0x0000000405007212 */ /* 0x000fc800078e3cff */
[----:B------:R-:W-:Y:S01]  /*0600*/  ISETP.GE.AND P3, PT, R0, RZ, PT ;  /* 0x000000ff0000720c */ /* 0x000fe20003f66270 */
[----:B------:R-:W-:-:S06]  /*0610*/  VIADD R0, R28, 0x3f ;  /* 0x0000003f1c007836 */ /* 0x000fcc0000000000 */
[----:B------:R-:W-:-:S04]  /*0620*/  @P0 VIADD R3, R3, 0x1 ;  /* 0x0000000103030836 */ /* 0x000fc80000000000 */
[----:B------:R-:W-:Y:S01]  /*0630*/  IMAD.MOV.U32 R2, RZ, RZ, R3 ;  /* 0x000000ffff027224 */ /* 0x000fe200078e0003 */
[----:B------:R-:W-:-:S03]  /*0640*/  SHF.R.S32.HI R3, RZ, 0x1f, R0 ;  /* 0x0000001fff037819 */ /* 0x000fc60000011400 */
[----:B------:R-:W-:Y:S01]  /*0650*/  @!P3 IMAD.MOV R2, RZ, RZ, -R2 ;  /* 0x000000ffff02b224 */ /* 0x000fe200078e0a02 */
[----:B------:R-:W-:Y:S02]  /*0660*/  @!P2 LOP3.LUT R2, RZ, R4, RZ, 0x33, !PT ;  /* 0x00000004ff02a212 */ /* 0x000fe400078e33ff */
[----:B------:R-:W-:-:S03]  /*0670*/  LEA.HI R3, R3, R0, RZ, 0x6 ;  /* 0x0000000003037211 */ /* 0x000fc600078f30ff */
[----:B------:R-:W-:Y:S02]  /*0680*/  IMAD.SHL.U32 R6, R2, 0x8, RZ ;  /* 0x0000000802067824 */ /* 0x000fe400078e00ff */
[----:B------:R-:W-:-:S03]  /*0690*/  IMAD.MOV R2, RZ, RZ, -R2 ;  /* 0x000000ffff027224 */ /* 0x000fc600078e0a02 */
[----:B------:R-:W-:Y:S01]  /*06a0*/  LEA.HI.SX32 R3, R3, -R6, 0x1a ;  /* 0x8000000603037211 */ /* 0x000fe200078fd2ff */
[----:B------:R-:W-:-:S03]  /*06b0*/  IMAD R10, R4, R2, R5 ;  /* 0x00000002040a7224 */ /* 0x000fc600078e0205 */
[----:B------:R-:W-:Y:S02]  /*06c0*/  VIMNMX R13, PT, PT, R3, 0x8, PT ;  /* 0x00000008030d7848 */ /* 0x000fe40003fe0100 */
[----:B------:R-:W-:Y:S02]  /*06d0*/  IABS R9, R10 ;  /* 0x0000000a00097213 */ /* 0x000fe40000000000 */
[-C--:B------:R-:W-:Y:S02]  /*06e0*/  IABS R7, R13.reuse ;  /* 0x0000000d00077213 */ /* 0x080fe40000000000 */
[----:B------:R-:W-:Y:S02]  /*06f0*/  IABS R4, R13 ;  /* 0x0000000d00047213 */ /* 0x000fe40000000000 */
[----:B------:R-:W1:Y:S08]  /*0700*/  I2F.RP R0, R7 ;  /* 0x0000000700007306 */ /* 0x000e700000209400 */
[----:B-1----:R-:W1:Y:S02]  /*0710*/  MUFU.RCP R0, R0 ;  /* 0x0000000000007308 */ /* 0x002e640000001000 */
[----:B-1----:R-:W-:-:S02]  /*0720*/  VIADD R3, R0, 0xffffffe ;  /* 0x0ffffffe00037836 */ /* 0x002fc40000000000 */
[----:B------:R-:W-:Y:S01]  /*0730*/  IMAD.MOV R0, RZ, RZ, -R4 ;  /* 0x000000ffff007224 */ /* 0x000fe200078e0a04 */
[----:B------:R-:W-:-:S03]  /*0740*/  IABS R4, R29 ;  /* 0x0000001d00047213 */ /* 0x000fc60000000000 */
[----:B------:R-:W1:Y:S02]  /*0750*/  F2I.FTZ.U32.TRUNC.NTZ R3, R3 ;  /* 0x0000000300037305 */ /* 0x000e64000021f000 */
[----:B-1----:R-:W-:-:S04]  /*0760*/  IMAD.MOV R8, RZ, RZ, -R3 ;  /* 0x000000ffff087224 */ /* 0x002fc800078e0a03 */
[----:B------:R-:W-:Y:S02]  /*0770*/  IMAD.MOV.U32 R2, RZ, RZ, R8 ;  /* 0x000000ffff027224 */ /* 0x000fe400078e0008 */
[----:B------:R-:W1:Y:S02]  /*0780*/  I2F.RP R8, R4 ;  /* 0x0000000400087306 */ /* 0x000e640000209400 */
[----:B------:R-:W-:Y:S02]  /*0790*/  IMAD R5, R2, R7, RZ ;  /* 0x0000000702057224 */ /* 0x000fe400078e02ff */
[----:B------:R-:W-:-:S04]  /*07a0*/  IMAD.MOV.U32 R2, RZ, RZ, RZ ;  /* 0x000000ffff027224 */ /* 0x000fc800078e00ff */
[----:B------:R-:W-:Y:S02]  /*07b0*/  IMAD.HI.U32 R2, R3, R5, R2 ;  /* 0x0000000503027227 */ /* 0x000fe400078e0002 */
[----:B------:R-:W2:Y:S04]  /*07c0*/  I2F.RP R3, R11 ;  /* 0x0000000b00037306 */ /* 0x000ea80000209400 */
[----:B------:R-:W-:-:S04]  /*07d0*/  IMAD.HI.U32 R2, R2, R9, RZ ;  /* 0x0000000902027227 */ /* 0x000fc800078e00ff */
[----:B------:R-:W-:Y:S01]  /*07e0*/  IMAD R0, R2, R0, R9 ;  /* 0x0000000002007224 */ /* 0x000fe200078e0209 */
[----:B-1----:R-:W-:Y:S01]  /*07f0*/  MUFU.RCP R8, R8 ;  /* 0x0000000800087308 */ /* 0x002fe20000001000 */
[----:B------:R-:W1:Y:S01]  /*0800*/  LDS R9, [UR9] ;  /* 0x00000009ff097984 */ /* 0x000e620008000800 */
[----:B------:R-:W-:Y:S02]  /*0810*/  BAR.SYNC.DEFER_BLOCKING 0x0 ;  /* 0x0000000000007b1d */ /* 0x000fe40000010000 */
[----:B------:R-:W-:-:S04]  /*0820*/  ISETP.GT.U32.AND P2, PT, R7, R0, PT ;  /* 0x000000000700720c */ /* 0x000fc80003f44070 */
[----:B--2---:R-:W2:Y:S09]  /*0830*/  MUFU.RCP R3, R3 ;  /* 0x0000000300037308 */ /* 0x004eb20000001000 */
[----:B------:R-:W-:Y:S02]  /*0840*/  @!P2 IMAD.IADD R0, R0, 0x1, -R7 ;  /* 0x000000010000a824 */ /* 0x000fe400078e0a07 */
[----:B------:R-:W-:Y:S01]  /*0850*/  @!P2 VIADD R2, R2, 0x1 ;  /* 0x000000010202a836 */ /* 0x000fe20000000000 */
[----:B------:R-:W-:-:S02]  /*0860*/  ISETP.NE.AND P2, PT, R13, RZ, PT ;  /* 0x000000ff0d00720c */ /* 0x000fc40003f45270 */
[----:B------:R-:W-:Y:S02]  /*0870*/  ISETP.GE.U32.AND P0, PT, R0, R7, PT ;  /* 0x000000070000720c */ /* 0x000fe40003f06070 */
[----:B------:R-:W-:Y:S01]  /*0880*/  LOP3.LUT R0, R10, R13, RZ, 0x3c, !PT ;  /* 0x0000000d0a007212 */ /* 0x000fe200078e3cff */
[----:B--2---:R-:W-:-:S03]  /*0890*/  VIADD R5, R3, 0xffffffe ;  /* 0x0ffffffe03057836 */ /* 0x004fc60000000000 */
[----:B------:R-:W-:Y:S01]  /*08a0*/  ISETP.GE.AND P3, PT, R0, RZ, PT ;  /* 0x000000ff0000720c */ /* 0x000fe20003f66270 */
[----:B------:R-:W2:Y:S06]  /*08b0*/  F2I.FTZ.U32.TRUNC.NTZ R3, R5 ;  /* 0x0000000500037305 */ /* 0x000eac000021f000 */
[----:B------:R-:W-:-:S04]  /*08c0*/  @P0 VIADD R2, R2, 0x1 ;  /* 0x0000000102020836 */ /* 0x000fc80000000000 */
[----:B------:R-:W-:Y:S01]  /*08d0*/  IMAD.MOV.U32 R18, RZ, RZ, R2 ;  /* 0x000000ffff127224 */ /* 0x000fe200078e0002 */
[----:B-1----:R-:W-:-:S03]  /*08e0*/  R2UR UR8, R9 ;  /* 0x00000000090872ca */ /* 0x002fc600000e0000 */
[----:B------:R-:W-:Y:S01]  /*08f0*/  @!P3 IMAD.MOV R18, RZ, RZ, -R18 ;  /* 0x000000ffff12b224 */ /* 0x000fe200078e0a12 */
[----:B------:R-:W-:Y:S01]  /*0900*/  @!P2 LOP3.LUT R18, RZ, R13, RZ, 0x33, !PT ;  /* 0x0000000dff12a212 */ /* 0x000fe200078e33ff */
[----:B--2---:R-:W-:-:S04]  /*0910*/  IMAD.MOV R2, RZ, RZ, -R3 ;  /* 0x000000ffff027224 */ /* 0x004fc800078e0a03 */
[----:B------:R-:W-:Y:S02]  /*0920*/  IMAD.MOV R0, RZ, RZ, -R18 ;  /* 0x000000ffff007224 */ /* 0x000fe400078e0a12 */
[----:B------:R-:W-:Y:S02]  /*0930*/  IMAD R5, R2, R11, RZ ;  /* 0x0000000b02057224 */ /* 0x000fe400078e02ff */
[----:B------:R-:W-:Y:S02]  /*0940*/  IMAD R0, R13, R0, R10 ;  /* 0x000000000d007224 */ /* 0x000fe400078e020a */
[----:B------:R-:W-:Y:S01]  /*0950*/  IMAD.MOV.U32 R2, RZ, RZ, RZ ;  /* 0x000000ffff027224 */ /* 0x000fe200078e00ff */
[----:B------:R-:W1:Y:S01]  /*0960*/  LDC.64 R12, c[0x0][0x3a8] ;  /* 0x0000ea00ff0c7b82 */ /* 0x000e620000000a00 */
[----:B------:R-:W-:Y:S02]  /*0970*/  IMAD.IADD R0, R6, 0x1, R0 ;  /* 0x0000000106007824 */ /* 0x000fe400078e0200 */
[----:B------:R-:W-:-:S02]  /*0980*/  VIADD R6, R8, 0xffffffe ;  /* 0x0ffffffe08067836 */ /* 0x000fc40000000000 */
[----:B------:R-:W-:Y:S02]  /*0990*/  IMAD R109, R0, 0x40, R119 ;  /* 0x00000040006d7824 */ /* 0x000fe400078e0277 */
[----:B------:R-:W-:Y:S01]  /*09a0*/  IMAD.HI.U32 R2, R3, R5, R2 ;  /* 0x0000000503027227 */ /* 0x000fe200078e0002 */
[----:B------:R2:W3:Y:S02]  /*09b0*/  F2I.FTZ.U32.TRUNC.NTZ R7, R6 ;  /* 0x0000000600077305 */ /* 0x0004e4000021f000 */
[----:B------:R-:W-:Y:S01]  /*09c0*/  IABS R8, R109 ;  /* 0x0000006d00087213 */ /* 0x000fe20000000000 */
[----:B------:R-:W-:Y:S01]  /*09d0*/  IMAD.SHL.U32 R18, R18, 0x80, RZ ;  /* 0x0000008012127824 */ /* 0x000fe200078e00ff */
[----:B------:R-:W-:Y:S01]  /*09e0*/  ISETP.GE.AND P2, PT, R109, RZ, PT ;  /* 0x000000ff6d00720c */ /* 0x000fe20003f46270 */
[----:B------:R-:W-:Y:S02]  /*09f0*/  IMAD.SHL.U32 R0, R79, 0x200000, RZ ;  /* 0x002000004f007824 */ /* 0x000fe400078e00ff */
[----:B------:R-:W-:Y:S01]  /*0a00*/  IMAD.HI.U32 R2, R2, R8, RZ ;  /* 0x0000000802027227 */ /* 0x000fe200078e00ff */
[----:B------:R-:W-:-:S02]  /*0a10*/  LOP3.LUT R107, R18, 0x8, R121, 0xfe, !PT ;  /* 0x00000008126b7812 */ /* 0x000fc400078efe79 */
[--C-:B------:R-:W-:Y:S01]  /*0a20*/  LOP3.LUT R106, R18, 0xc, R121.reuse, 0xfe, !PT ;  /* 0x0000000c126a7812 */ /* 0x100fe200078efe79 */
[----:B------:R-:W-:Y:S01]  /*0a30*/  IMAD.MOV R2, RZ, RZ, -R2 ;  /* 0x000000ffff027224 */ /* 0x000fe200078e0a02 */
[----:B------:R-:W-:Y:S01]  /*0a40*/  LOP3.LUT R0, R0, 0x600000, RZ, 0xc0, !PT ;  /* 0x0060000000007812 */ /* 0x000fe200078ec0ff */
[----:B--2---:R-:W-:Y:S01]  /*0a50*/  IMAD.MOV.U32 R6, RZ, RZ, RZ ;  /* 0x000000ffff067224 */ /* 0x004fe200078e00ff */
[----:B------:R-:W-:Y:S01]  /*0a60*/  LOP3.LUT R108, R18, 0x4, R121, 0xfe, !PT ;  /* 0x00000004126c7812 */ /* 0x000fe200078efe79 */
[C---:B------:R-:W-:Y:S01]  /*0a70*/  IMAD R8, R11.reuse, R2, R8 ;  /* 0x000000020b087224 */ /* 0x040fe200078e0208 */
[----:B------:R-:W-:Y:S01]  /*0a80*/  IABS R33, R107 ;  /* 0x0000006b00217213 */ /* 0x000fe20000000000 */
[--C-:B---3--:R-:W-:Y:S01]  /*0a90*/  IMAD.MOV R5, RZ, RZ, -R7.reuse ;  /* 0x000000ffff057224 */ /* 0x108fe200078e0a07 */
[----:B------:R-:W-:Y:S02]  /*0aa0*/  IABS R35, R106 ;  /* 0x0000006a00237213 */ /* 0x000fe40000000000 */
[----:B------:R-:W-:Y:S01]  /*0ab0*/  ISETP.GT.U32.AND P0, PT, R11, R8, PT ;  /* 0x000000080b00720c */ /* 0x000fe20003f04070 */
[----:B------:R-:W-:Y:S01]  /*0ac0*/  IMAD R5, R5, R4, RZ ;  /* 0x0000000405057224 */ /* 0x000fe200078e02ff */
[----:B------:R-:W-:Y:S01]  /*0ad0*/  R2UR UR5, R0 ;  /* 0x00000000000572ca */ /* 0x000fe200000e0000 */
[----:B------:R-:W-:Y:S01]  /*0ae0*/  IMAD.SHL.U32 R0, R79, 0x10, RZ ;  /* 0x000000104f007824 */ /* 0x000fe200078e00ff */
[----:B------:R-:W-:Y:S01]  /*0af0*/  IABS R31, R108 ;  /* 0x0000006c001f7213 */ /* 0x000fe20000000000 */
[----:B------:R-:W-:Y:S01]  /*0b00*/  IMAD.HI.U32 R5, R7, R5, R6 ;  /* 0x0000000507057227 */ /* 0x000fe200078e0006 */
[----:B------:R-:W-:-:S02]  /*0b10*/  LOP3.LUT R102, R18, 0x1c, R121, 0xfe, !PT ;  /* 0x0000001c12667812 */ /* 0x000fc400078efe79 */
[----:B------:R-:W-:Y:S02]  /*0b20*/  LOP3.LUT R7, R0, 0x40, RZ, 0xc0, !PT ;  /* 0x0000004000077812 */ /* 0x000fe400078ec0ff */
[----:B------:R-:W-:Y:S01]  /*0b30*/  IABS R43, R102 ;  /* 0x00000066002b7213 */ /* 0x000fe20000000000 */
[C---:B------:R-:W-:Y:S01]  /*0b40*/  IMAD.HI.U32 R2, R5.reuse, R33, RZ ;  /* 0x0000002105027227 */ /* 0x040fe200078e00ff */
[C-C-:B------:R-:W-:Y:S02]  /*0b50*/  LOP3.LUT R105, R18.reuse, 0x10, R121.reuse, 0xfe, !PT ;  /* 0x0000001012697812 */ /* 0x140fe400078efe79 */
[----:B------:R-:W-:Y:S01]  /*0b60*/  LOP3.LUT R104, R18, 0x14, R121, 0xfe, !PT ;  /* 0x0000001412687812 */ /* 0x000fe200078efe79 */
[----:B------:R-:W-:Y:S01]  /*0b70*/  @!P0 IMAD.IADD R8, R8, 0x1, -R11 ;  /* 0x0000000108088824 */ /* 0x000fe200078e0a0b */
[----:B------:R-:W-:Y:S01]  /*0b80*/  IABS R37, R105 ;  /* 0x0000006900257213 */ /* 0x000fe20000000000 */
[----:B------:R-:W-:Y:S01]  /*0b90*/  IMAD.HI.U32 R3, R5, R35, RZ ;  /* 0x0000002305037227 */ /* 0x000fe200078e00ff */
[----:B------:R-:W-:-:S02]  /*0ba0*/  LOP3.LUT R103, R18, 0x18, R121, 0xfe, !PT ;  /* 0x0000001812677812 */ /* 0x000fc400078efe79 */
[----:B------:R-:W-:Y:S01]  /*0bb0*/  ISETP.GT.U32.AND P0, PT, R11, R8, PT ;  /* 0x000000080b00720c */ /* 0x000fe20003f04070 */
[----:B------:R-:W-:Y:S01]  /*0bc0*/  IMAD.HI.U32 R0, R5, R31, RZ ;  /* 0x0000001f05007227 */ /* 0x000fe200078e00ff */
[----:B------:R-:W-:Y:S02]  /*0bd0*/  R2UR UR10, R7 ;  /* 0x00000000070a72ca */ /* 0x000fe400000e0000 */
[----:B------:R-:W-:Y:S01]  /*0be0*/  IABS R39, R104 ;  /* 0x0000006800277213 */ /* 0x000fe20000000000 */
[----:B------:R-:W-:Y:S01]  /*0bf0*/  IMAD.MOV R2, RZ, RZ, -R2 ;  /* 0x000000ffff027224 */ /* 0x000fe200078e0a02 */
[----:B------:R-:W-:Y:S01]  /*0c00*/  IABS R41, R103 ;  /* 0x0000006700297213 */ /* 0x000fe20000000000 */
[----:B------:R-:W-:Y:S02]  /*0c10*/  IMAD.MOV R3, RZ, RZ, -R3 ;  /* 0x000000ffff037224 */ /* 0x000fe400078e0a03 */
[----:B------:R-:W-:Y:S02]  /*0c20*/  IMAD.MOV R0, RZ, RZ, -R0 ;  /* 0x000000ffff007224 */ /* 0x000fe400078e0a00 */
[----:B------:R-:W-:-:S02]  /*0c30*/  IMAD R33, R4, R2, R33 ;  /* 0x0000000204217224 */ /* 0x000fc400078e0221 */
[C---:B------:R-:W-:Y:S02]  /*0c40*/  IMAD R35, R4.reuse, R3, R35 ;  /* 0x0000000304237224 */ /* 0x040fe400078e0223 */
[----:B------:R-:W2:Y:S01]  /*0c50*/  LDC.64 R2, c[0x0][0x3a0] ;  /* 0x0000e800ff027b82 */ /* 0x000ea20000000a00 */
[----:B------:R-:W-:Y:S01]  /*0c60*/  IMAD R31, R4, R0, R31 ;  /* 0x00000000041f7224 */ /* 0x000fe200078e021f */
[----:B------:R-:W-:Y:S01]  /*0c70*/  LOP3.LUT R0, R18, 0x20, R121, 0xfe, !PT ;  /* 0x0000002012007812 */ /* 0x000fe200078efe79 */
[----:B------:R-:W-:Y:S01]  /*0c80*/  @!P0 IMAD.IADD R8, R8, 0x1, -R11 ;  /* 0x0000000108088824 */ /* 0x000fe200078e0a0b */
[----:B------:R-:W-:Y:S01]  /*0c90*/  ISETP.NE.AND P0, PT, R28, RZ, PT ;  /* 0x000000ff1c00720c */ /* 0x000fe20003f05270 */
[----:B------:R-:W-:Y:S01]  /*0ca0*/  IMAD.HI.U32 R6, R5, R37, RZ ;  /* 0x0000002505067227 */ /* 0x000fe200078e00ff */
[----:B------:R-:W-:Y:S01]  /*0cb0*/  IABS R45, R0 ;  /* 0x00000000002d7213 */ /* 0x000fe20000000000 */
[----:B------:R-:W-:Y:S02]  /*0cc0*/  UIADD3 UR10, UPT, UPT, UR10, UR5, UR8 ;  /* 0x000000050a0a7290 */ /* 0x000fe4000fffe008 */
[----:B------:R-:W-:-:S02]  /*0cd0*/  IMAD.MOV.U32 R10, RZ, RZ, R8 ;  /* 0x000000ffff0a7224 */ /* 0x000fc400078e0008 */
[----:B------:R-:W-:-:S04]  /*0ce0*/  IMAD.HI.U32 R8, R5, R43, RZ ;  /* 0x0000002b05087227 */ /* 0x000fc800078e00ff */
[----:B------:R-:W-:-:S04]  /*0cf0*/  IMAD.HI.U32 R9, R5, R45, RZ ;  /* 0x0000002d05097227 */ /* 0x000fc800078e00ff */
[----:B------:R-:W-:Y:S02]  /*0d00*/  IMAD.MOV R8, RZ, RZ, -R8 ;  /* 0x000000ffff087224 */ /* 0x000fe400078e0a08 */
[----:B------:R-:W-:Y:S02]  /*0d10*/  IMAD.MOV R9, RZ, RZ, -R9 ;  /* 0x000000ffff097224 */ /* 0x000fe400078e0a09 */
[----:B------:R-:W-:Y:S02]  /*0d20*/  IMAD R43, R4, R8, R43 ;  /* 0x00000008042b7224 */ /* 0x000fe400078e022b */
[----:B-1----:R-:W-:Y:S02]  /*0d30*/  IMAD R8, R121, R12, RZ ;  /* 0x0000000c79087224 */ /* 0x002fe400078e02ff */
[----:B------:R-:W-:Y:S01]  /*0d40*/  @!P2 IMAD.MOV R10, RZ, RZ, -R10 ;  /* 0x000000ffff0aa224 */ /* 0x000fe200078e0a0a */
[----:B------:R-:W-:Y:S01]  /*0d50*/  @!P0 LOP3.LUT R10, RZ, R28, RZ, 0x33, !PT ;  /* 0x0000001cff0a8212 */ /* 0x000fe200078e33ff */
[----:B------:R-:W-:Y:S01]  /*0d60*/  IMAD.MOV R6, RZ, RZ, -R6 ;  /* 0x000000ffff067224 */ /* 0x000fe200078e0a06 */
[----:B------:R-:W-:Y:S01]  /*0d70*/  ISETP.NE.U32.AND P2, PT, R118, RZ, PT ;  /* 0x000000ff7600720c */ /* 0x000fe20003f45070 */
[----:B------:R-:W-:-:S02]  /*0d80*/  IMAD R45, R4, R9, R45 ;  /* 0x00000009042d7224 */ /* 0x000fc400078e022d */
[----:B------:R-:W-:Y:S02]  /*0d90*/  IMAD R9, R12, 0x4, R8 ;  /* 0x000000040c097824 */ /* 0x000fe400078e0208 */
[----:B------:R-:W-:Y:S02]  /*0da0*/  IMAD R37, R4, R6, R37 ;  /* 0x0000000604257224 */ /* 0x000fe400078e0225 */
[----:B--2---:R-:W-:Y:S02]  /*0db0*/  IMAD R83, R10, R3, RZ ;  /* 0x000000030a537224 */ /* 0x004fe400078e02ff */
[----:B------:R-:W-:Y:S02]  /*0dc0*/  VIADD R120, R2, 0x3f ;  /* 0x0000003f02787836 */ /* 0x000fe40000000000 */
[----:B------:R-:W-:-:S03]  /*0dd0*/  IMAD.HI.U32 R6, R5, R39, RZ ;  /* 0x0000002705067227 */ /* 0x000fc600078e00ff */
[----:B------:R-:W-:Y:S01]  /*0de0*/  ISETP.GT.AND P0, PT, R120, 0x3f, PT ;  /* 0x0000003f7800780c */ /* 0x000fe20003f04270 */
[----:B------:R-:W-:-:S03]  /*0df0*/  IMAD.HI.U32 R7, R5, R41, RZ ;  /* 0x0000002905077227 */ /* 0x000fc600078e00ff */
[----:B------:R-:W-:Y:S01]  /*0e00*/  ISETP.LT.AND P3, PT, R129, R2, P0 ;  /* 0x000000028100720c */ /* 0x000fe20000761270 */
[C---:B------:R-:W-:Y:S02]  /*0e10*/  IMAD R10, R12.reuse, 0x4, R9 ;  /* 0x000000040c0a7824 */ /* 0x040fe400078e0209 */
[----:B------:R-:W-:Y:S02]  /*0e20*/  IMAD.MOV R6, RZ, RZ, -R6 ;  /* 0x000000ffff067224 */ /* 0x000fe400078e0a06 */
[----:B------:R-:W-:Y:S02]  /*0e30*/  IMAD.MOV R7, RZ, RZ, -R7 ;  /* 0x000000ffff077224 */ /* 0x000fe400078e0a07 */
[----:B------:R-:W-:Y:S02]  /*0e40*/  IMAD R11, R12, 0x4, R10 ;  /* 0x000000040c0b7824 */ /* 0x000fe400078e020a */
[C---:B------:R-:W-:Y:S02]  /*0e50*/  IMAD R39, R4.reuse, R6, R39 ;  /* 0x0000000604277224 */ /* 0x040fe400078e0227 */
[----:B------:R-:W-:-:S02]  /*0e60*/  IMAD R41, R4, R7, R41 ;  /* 0x0000000704297224 */ /* 0x000fc400078e0229 */
[----:B------:R-:W-:Y:S01]  /*0e70*/  IMAD R87, R12, 0x4, R11 ;  /* 0x000000040c577824 */ /* 0x000fe200078e020b */
[----:B----4-:R-:W-:Y:S06]  /*0e80*/  @P1 BRA `(.L_x_5) ;  /* 0x0000000000181947 */ /* 0x010fec0003800000 */
[----:B------:R-:W-:Y:S01]  /*0e90*/  ELECT P4, URZ, PT ;  /* 0x0000000000ff782f */ /* 0x000fe20003880000 */
[----:B------:R-:W-:Y:S01]  /*0ea0*/  IMAD.MOV.U32 R3, RZ, RZ, 0x1 ;  /* 0x00000001ff037424 */ /* 0x000fe200078e00ff */
[----:B------:R-:W-:Y:S01]  /*0eb0*/  UMOV UR5, 0x40 ;  /* 0x0000004000057882 */ /* 0x000fe20000000000 */
[----:B------:R-:W-:Y:S01]  /*0ec0*/  UVIRTCOUNT.DEALLOC.SMPOOL 0x80 ;  /* 0x000000800000784c */ /* 0x000fe20000000000 */
[----:B------:R-:W-:-:S09]  /*0ed0*/  ULEA UR5, UR4, UR5, 0x18 ;  /* 0x0000000504057291 */ /* 0x000fd2000f8ec0ff */
[----:B------:R1:W-:Y:S03]  /*0ee0*/  @P4 STS.U8 [UR5], R3 ;  /* 0x00000003ff004988 */ /* 0x0003e60008000005 */
.L_x_5:
[----:B------:R-:W-:Y:S01]  /*0ef0*/  STTM.16dp32bit_t0_t15.x32 tmem[UR10], RZ ;  /* 0x000000ff000079ed */ /* 0x000fe20008a8000a */
[----:B------:R-:W-:Y:S01]  /*0f00*/  STTM.16dp32bit_t16_t31.x32 tmem[UR10+0x20], RZ ;  /* 0x000020ff000079ed */ /* 0x000fe20008aa000a */
[----:B------:R-:W2:Y:S02]  /*0f10*/  FENCE.VIEW.ASYNC.T ;  /* 0x00000000000073c6 */ /* 0x000ea40000000200 */
[----:B--2---:R-:W-:Y:S01]  /*0f20*/  VOTEU.ALL UP0, P2 ;  /* 0x0000000000ff7886 */ /* 0x004fe20001000000 */
[C---:B------:R-:W-:Y:S01]  /*0f30*/  IMAD R82, R12.reuse, 0x4, R87 ;  /* 0x000000040c527824 */ /* 0x040fe200078e0257 */
[----:B------:R-:W-:Y:S01]  /*0f40*/  VOTEU.ALL UP1, P2 ;  /* 0x0000000000ff7886 */ /* 0x000fe20001020000 */
[----:B------:R-:W-:Y:S01]  /*0f50*/  IMAD.SHL.U32 R81, R83, 0x2, RZ ;  /* 0x0000000253517824 */ /* 0x000fe200078e00ff */
[----:B------:R-:W-:Y:S01]  /*0f60*/  ISETP.LT.AND P4, PT, R131, R2, P0 ;  /* 0x000000028300720c */ /* 0x000fe20000781270 */
[----:B------:R-:W-:Y:S01]  /*0f70*/  IMAD R85, R12, 0x4, R82 ;  /* 0x000000040c557824 */ /* 0x000fe200078e0252 */
[----:B------:R-:W-:-:S04]  /*0f80*/  @!UP0 UIADD3 UR4, UPT, UPT, -UR6, 0x100000, URZ ;  /* 0x0010000006048890 */ /* 0x000fc8000fffe1ff */
[----:B------:R-:W-:Y:S02]  /*0f90*/  @!UP0 USHF.L.U32 UR5, UR4, 0xb, URZ ;  /* 0x0000000b04058899 */ /* 0x000fe400080006ff */
[----:B------:R-:W-:Y:S01]  /*0fa0*/  @!UP0 USHF.L.U32 UR4, UR4, 0x1, URZ ;  /* 0x0000000104048899 */ /* 0x000fe200080006ff */
[----:B------:R-:W-:Y:S01]  /*0fb0*/  BAR.SYNC.DEFER_BLOCKING 0x0 ;  /* 0x0000000000007b1d */ /* 0x000fe20000010000 */
[----:B------:R-:W-:Y:S01]  /*0fc0*/  IADD3 R17, P5, PT, R81, UR12, RZ ;  /* 0x0000000c51117c10 */ /* 0x000fe2000ffbe0ff */
[----:B------:R-:W-:-:S03]  /*0fd0*/  IMAD R80, R12, 0x4, R85 ;  /* 0x000000040c507824 */ /* 0x000fc600078e0255 */
[----:B------:R-:W-:Y:S01]  /*0fe0*/  LEA.HI.X.SX32 R19, R83, UR13, 0x1, P5 ;  /* 0x0000000d53137c11 */ /* 0x000fe2000a8f0eff */
[C---:B------:R-:W-:Y:S01]  /*0ff0*/  IMAD R84, R12.reuse, 0x4, R80 ;  /* 0x000000040c547824 */ /* 0x040fe200078e0250 */
[-C--:B------:R-:W-:Y:S02]  /*1000*/  LEA R6, P5, R87, R17.reuse, 0x1 ;  /* 0x0000001157067211 */ /* 0x080fe400078a08ff */
[----:B------:R-:W-:Y:S01]  /*1010*/  LEA R14, P6, R85, R17, 0x1 ;  /* 0x00000011550e7211 */ /* 0x000fe200078c08ff */
[C---:B------:R-:W-:Y:S01]  /*1020*/  IMAD R78, R12.reuse, 0x4, R84 ;  /* 0x000000040c4e7824 */ /* 0x040fe200078e0254 */
[-C--:B------:R-:W-:Y:S02]  /*1030*/  LEA.HI.X.SX32 R7, R87, R19.reuse, 0x1, P5 ;  /* 0x0000001357077211 */ /* 0x080fe400028f0eff */
[----:B------:R-:W-:Y:S01]  /*1040*/  LEA.HI.X.SX32 R15, R85, R19, 0x1, P6 ;  /* 0x00000013550f7211 */ /* 0x000fe200030f0eff */
[----:B------:R-:W2:Y:S02]  /*1050*/  FENCE.VIEW.ASYNC.S ;  /* 0x00000000000073c6 */ /* 0x000ea40000000000 */
[----:B--2---:R2:W3:Y:S02]  /*1060*/  @!UP1 SYNCS.EXCH.64 URZ, [UR11], UR4 ;  /* 0x000000040bff95b2 */ /* 0x0044e40008000100 */
[----:B---3--:R-:W-:Y:S01]  /*1070*/  BAR.SYNC.DEFER_BLOCKING 0x0 ;  /* 0x0000000000007b1d */ /* 0x008fe20000010000 */
[----:B------:R-:W-:-:S04]  /*1080*/  IMAD R88, R12, 0x4, R78 ;  /* 0x000000040c587824 */ /* 0x000fc800078e024e */
[----:B------:R-:W-:Y:S01]  /*1090*/  IMAD R86, R12, 0x4, R88 ;  /* 0x000000040c567824 */ /* 0x000fe200078e0258 */
[----:B------:R-:W-:-:S03]  /*10a0*/  LOP3.LUT R133, R121, 0x20, RZ, 0xfc, !PT ;  /* 0x0000002079857812 */ /* 0x000fc600078efcff */
[C---:B------:R-:W-:Y:S01]  /*10b0*/  IMAD R22, R12.reuse, 0x4, R86 ;  /* 0x000000040c167824 */ /* 0x040fe200078e0256 */
[C---:B------:R-:W-:Y:S01]  /*10c0*/  LOP3.LUT R135, R121.reuse, 0x30, RZ, 0xfc, !PT ;  /* 0x0000003079877812 */ /* 0x040fe200078efcff */
[----:B--2---:R-:W2:Y:S01]  /*10d0*/  LDCU UR4, c[0x0][0x3b0] ;  /* 0x00007600ff0477ac */ /* 0x004ea20008000800 */
[----:B------:R-:W-:Y:S01]  /*10e0*/  LOP3.LUT R137, R121, 0x38, RZ, 0xfc, !PT ;  /* 0x0000003879897812 */ /* 0x000fe200078efcff */
[----:B------:R-:W-:Y:S01]  /*10f0*/  IMAD R16, R12, 0x4, R22 ;  /* 0x000000040c107824 */ /* 0x000fe200078e0216 */
[----:B------:R-:W-:Y:S02]  /*1100*/  ISETP.LT.AND P6, PT, R135, R2, P0 ;  /* 0x000000028700720c */ /* 0x000fe400007c1270 */
[-C--:B------:R-:W-:Y:S01]  /*1110*/  LEA R24, P5, R22, R17.reuse, 0x1 ;  /* 0x0000001116187211 */ /* 0x080fe200078a08ff */
[----:B------:R3:W4:Y:S01]  /*1120*/  @P3 LDG.E.U16 R124, desc[UR20][R6.64] ;  /* 0x00000014067c3981 */ /* 0x000722000c1e1500 */
[----:B------:R-:W-:-:S03]  /*1130*/  LEA R20, P3, R84, R17, 0x1 ;  /* 0x0000001154147211 */ /* 0x000fc600078608ff */
[----:B------:R5:W2:Y:S01]  /*1140*/  @P4 LDG.E.U16 R122, desc[UR20][R14.64] ;  /* 0x000000140e7a4981 */ /* 0x000aa2000c1e1500 */
[-C--:B------:R-:W-:Y:S02]  /*1150*/  ISETP.LT.AND P4, PT, R133, R2.reuse, P0 ;  /* 0x000000028500720c */ /* 0x080fe40000781270 */
[-C--:B------:R-:W-:Y:S02]  /*1160*/  LEA.HI.X.SX32 R21, R84, R19.reuse, 0x1, P3 ;  /* 0x0000001354157211 */ /* 0x080fe400018f0eff */
[----:B------:R-:W-:Y:S01]  /*1170*/  ISETP.LT.AND P3, PT, R137, R2, P0 ;  /* 0x000000028900720c */ /* 0x000fe20000761270 */
[----:B---3--:R-:W-:Y:S01]  /*1180*/  IMAD R6, R12, 0x4, R16 ;  /* 0x000000040c067824 */ /* 0x008fe200078e0210 */
[----:B------:R-:W-:Y:S02]  /*1190*/  PRMT R126, RZ, 0x7610, R126 ;  /* 0x00007610ff7e7816 */ /* 0x000fe4000000007e */
[----:B------:R-:W-:Y:S02]  /*11a0*/  LEA.HI.X.SX32 R25, R22, R19, 0x1, P5 ;  /* 0x0000001316197211 */ /* 0x000fe400028f0eff */
[----:B------:R-:W-:-:S02]  /*11b0*/  LEA R26, P5, R6, R17, 0x1 ;  /* 0x00000011061a7211 */ /* 0x000fc400078a08ff */
[----:B------:R-:W-:Y:S01]  /*11c0*/  LOP3.LUT R139, R121, 0x28, RZ, 0xfc, !PT ;  /* 0x00000028798b7812 */ /* 0x000fe200078efcff */
[----:B------:R3:W2:Y:S01]  /*11d0*/  @P4 LDG.E.U16 R126, desc[UR20][R20.64] ;  /* 0x00000014147e4981 */ /* 0x0006a2000c1e1500 */
[----:B------:R-:W-:Y:S02]  /*11e0*/  PRMT R128, RZ, 0x7610, R128 ;  /* 0x00007610ff807816 */ /* 0x000fe40000000080 */
[----:B------:R-:W-:Y:S02]  /*11f0*/  PRMT R130, RZ, 0x7610, R130 ;  /* 0x00007610ff827816 */ /* 0x000fe40000000082 */
[----:B------:R-:W-:Y:S02]  /*1200*/  LEA.HI.X.SX32 R27, R6, R19, 0x1, P5 ;  /* 0x00000013061b7211 */ /* 0x000fe400028f0eff */
[----:B------:R-:W-:Y:S01]  /*1210*/  ISETP.LT.AND P4, PT, R139, R2, P0 ;  /* 0x000000028b00720c */ /* 0x000fe20000781270 */
[----:B------:R-:W2:Y:S01]  /*1220*/  @P6 LDG.E.U16 R128, desc[UR20][R24.64] ;  /* 0x0000001418806981 */ /* 0x000ea2000c1e1500 */
[----:B------:R-:W-:-:S03]  /*1230*/  LEA R22, P6, R88, R17, 0x1 ;  /* 0x0000001158167211 */ /* 0x000fc600078c08ff */
[----:B------:R-:W2:Y:S01]  /*1240*/  @P3 LDG.E.U16 R130, desc[UR20][R26.64] ;  /* 0x000000141a823981 */ /* 0x000ea2000c1e1500 */
[----:B-----5:R-:W-:Y:S02]  /*1250*/  LEA R14, P3, R82, R17, 0x1 ;  /* 0x00000011520e7211 */ /* 0x020fe400078608ff */
[----:B------:R-:W-:Y:S02]  /*1260*/  LOP3.LUT R125, R121, 0x1c, RZ, 0xfc, !PT ;  /* 0x0000001c797d7812 */ /* 0x000fe400078efcff */
[----:B------:R-:W-:Y:S02]  /*1270*/  PRMT R132, RZ, 0x7610, R132 ;  /* 0x00007610ff847816 */ /* 0x000fe40000000084 */
[-C--:B------:R-:W-:Y:S02]  /*1280*/  LEA.HI.X.SX32 R23, R88, R19.reuse, 0x1, P6 ;  /* 0x0000001358177211 */ /* 0x080fe400030f0eff */
[----:B------:R-:W-:Y:S02]  /*1290*/  LEA.HI.X.SX32 R15, R82, R19, 0x1, P3 ;  /* 0x00000013520f7211 */ /* 0x000fe400018f0eff */
[----:B------:R-:W-:Y:S01]  /*12a0*/  ISETP.LT.AND P3, PT, R125, R2, P0 ;  /* 0x000000027d00720c */ /* 0x000fe20000761270 */
[----:B------:R5:W2:Y:S01]  /*12b0*/  @P4 LDG.E.U16 R132, desc[UR20][R22.64] ;  /* 0x0000001416844981 */ /* 0x000aa2000c1e1500 */
[----:B---3--:R-:W-:-:S02]  /*12c0*/  LEA R20, P4, R80, R17, 0x1 ;  /* 0x0000001150147211 */ /* 0x008fc400078808ff */
[----:B------:R-:W-:Y:S02]  /*12d0*/  LOP3.LUT R127, R121, 0x14, RZ, 0xfc, !PT ;  /* 0x00000014797f7812 */ /* 0x000fe400078efcff */
[----:B------:R-:W-:Y:S02]  /*12e0*/  PRMT R136, RZ, 0x7610, R136 ;  /* 0x00007610ff887816 */ /* 0x000fe40000000088 */
[----:B------:R-:W-:Y:S02]  /*12f0*/  LEA.HI.X.SX32 R21, R80, R19, 0x1, P4 ;  /* 0x0000001350157211 */ /* 0x000fe400020f0eff */
[C---:B------:R-:W-:Y:S02]  /*1300*/  ISETP.GT.U32.AND P4, PT, R4.reuse, R31, PT ;  /* 0x0000001f0400720c */ /* 0x040fe40003f84070 */
[----:B------:R-:W-:Y:S01]  /*1310*/  ISETP.LT.AND P5, PT, R127, R2, P0 ;  /* 0x000000027f00720c */ /* 0x000fe200007a1270 */
[----:B------:R-:W3:Y:S01]  /*1320*/  @P3 LDG.E.U16 R136, desc[UR20][R20.64] ;  /* 0x0000001414883981 */ /* 0x000ee2000c1e1500 */
[----:B------:R-:W-:-:S02]  /*1330*/  ISETP.GT.U32.AND P3, PT, R4, R33, PT ;  /* 0x000000210400720c */ /* 0x000fc40003f64070 */
[----:B------:R-:W-:Y:S02]  /*1340*/  LOP3.LUT R117, R18, 0x24, R121, 0xfe, !PT ;  /* 0x0000002412757812 */ /* 0x000fe400078efe79 */
[----:B------:R-:W-:Y:S02]  /*1350*/  ISETP.GT.U32.AND P6, PT, R4, R35, PT ;  /* 0x000000230400720c */ /* 0x000fe40003fc4070 */
[----:B------:R-:W-:Y:S02]  /*1360*/  PRMT R134, RZ, 0x7610, R134 ;  /* 0x00007610ff867816 */ /* 0x000fe40000000086 */
[----:B-----5:R-:W-:Y:S02]  /*1370*/  IABS R22, R117 ;  /* 0x0000007500167213 */ /* 0x020fe40000000000 */
[----:B------:R-:W-:Y:S01]  /*1380*/  LOP3.LUT R123, R121, 0x24, RZ, 0xfc, !PT ;  /* 0x00000024797b7812 */ /* 0x000fe200078efcff */
[----:B------:R-:W-:Y:S01]  /*1390*/  @!P4 IMAD.IADD R31, R31, 0x1, -R4 ;  /* 0x000000011f1fc824 */ /* 0x000fe200078e0a04 */
[----:B------:R5:W2:Y:S01]  /*13a0*/  @P5 LDG.E.U16 R134, desc[UR20][R14.64] ;  /* 0x000000140e865981 */ /* 0x000aa2000c1e1500 */
[----:B-1----:R-:W-:Y:S01]  /*13b0*/  IMAD.HI.U32 R3, R5, R22, RZ ;  /* 0x0000001605037227 */ /* 0x002fe200078e00ff */
[----:B------:R-:W-:-:S03]  /*13c0*/  ISETP.LT.AND P5, PT, R123, R2, P0 ;  /* 0x000000027b00720c */ /* 0x000fc600007a1270 */
[--C-:B------:R-:W-:Y:S01]  /*13d0*/  @!P3 IMAD.IADD R33, R33, 0x1, -R4.reuse ;  /* 0x000000012121b824 */ /* 0x100fe200078e0a04 */
[----:B------:R-:W-:Y:S01]  /*13e0*/  ISETP.GT.U32.AND P3, PT, R4, R31, PT ;  /* 0x0000001f0400720c */ /* 0x000fe20003f64070 */
[----:B------:R-:W-:Y:S02]  /*13f0*/  @!P6 IMAD.IADD R35, R35, 0x1, -R4 ;  /* 0x000000012323e824 */ /* 0x000fe400078e0a04 */
[----:B-----5:R-:W-:Y:S01]  /*1400*/  IMAD.MOV R15, RZ, RZ, -R3 ;  /* 0x000000ffff0f7224 */ /* 0x020fe200078e0a03 */
[----:B------:R-:W-:Y:S02]  /*1410*/  LEA R14, P4, R78, R17, 0x1 ;  /* 0x000000114e0e7211 */ /* 0x000fe400078808ff */
[----:B------:R-:W-:Y:S01]  /*1420*/  PRMT R138, RZ, 0x7610, R138 ;  /* 0x00007610ff8a7816 */ /* 0x000fe2000000008a */
[----:B------:R-:W-:Y:S01]  /*1430*/  IMAD R21, R4, R15, R22 ;  /* 0x0000000f04157224 */ /* 0x000fe200078e0216 */
[----:B------:R-:W-:Y:S02]  /*1440*/  LEA.HI.X.SX32 R15, R78, R19, 0x1, P4 ;  /* 0x000000134e0f7211 */ /* 0x000fe400020f0eff */
[----:B------:R-:W-:-:S02]  /*1450*/  ISETP.GT.U32.AND P6, PT, R4, R35, PT ;  /* 0x000000230400720c */ /* 0x000fc40003fc4070 */
[C---:B------:R-:W-:Y:S01]  /*1460*/  ISETP.GT.U32.AND P4, PT, R4.reuse, R33, PT ;  /* 0x000000210400720c */ /* 0x040fe20003f84070 */
[----:B------:R1:W5:Y:S01]  /*1470*/  @P5 LDG.E.U16 R138, desc[UR20][R14.64] ;  /* 0x000000140e8a5981 */ /* 0x000362000c1e1500 */
[C---:B------:R-:W-:Y:S01]  /*1480*/  ISETP.GT.U32.AND P5, PT, R4.reuse, R37, PT ;  /* 0x000000250400720c */ /* 0x040fe20003fa4070 */
[----:B------:R-:W-:Y:S01]  /*1490*/  @!P3 IMAD.IADD R31, R31, 0x1, -R4 ;  /* 0x000000011f1fb824 */ /* 0x000fe200078e0a04 */
[----:B------:R-:W-:-:S07]  /*14a0*/  ISETP.GT.U32.AND P3, PT, R4, R39, PT ;  /* 0x000000270400720c */ /* 0x000fce0003f64070 */
[--C-:B------:R-:W-:Y:S01]  /*14b0*/  @!P6 IMAD.IADD R35, R35, 0x1, -R4.reuse ;  /* 0x000000012323e824 */ /* 0x100fe200078e0a04 */
[----:B------:R-:W-:Y:S01]  /*14c0*/  ISETP.GT.U32.AND P6, PT, R4, R41, PT ;  /* 0x000000290400720c */ /* 0x000fe20003fc4070 */
[--C-:B------:R-:W-:Y:S01]  /*14d0*/  @!P4 IMAD.IADD R33, R33, 0x1, -R4.reuse ;  /* 0x000000012121c824 */ /* 0x100fe200078e0a04 */
[----:B------:R-:W-:Y:S01]  /*14e0*/  ISETP.GE.AND P4, PT, R108, RZ, PT ;  /* 0x000000ff6c00720c */ /* 0x000fe20003f86270 */
[--C-:B------:R-:W-:Y:S01]  /*14f0*/  @!P5 IMAD.IADD R37, R37, 0x1, -R4.reuse ;  /* 0x000000012525d824 */ /* 0x100fe200078e0a04 */
[----:B------:R-:W-:Y:S01]  /*1500*/  ISETP.GE.AND P5, PT, R107, RZ, PT ;  /* 0x000000ff6b00720c */ /* 0x000fe20003fa6270 */
[----:B------:R-:W-:Y:S01]  /*1510*/  @!P3 IMAD.IADD R39, R39, 0x1, -R4 ;  /* 0x000000012727b824 */ /* 0x000fe200078e0a04 */
[----:B------:R-:W-:-:S07]  /*1520*/  ISETP.GE.AND P3, PT, R106, RZ, PT ;  /* 0x000000ff6a00720c */ /* 0x000fce0003f66270 */
[----:B------:R-:W-:Y:S02]  /*1530*/  @!P6 IMAD.IADD R41, R41, 0x1, -R4 ;  /* 0x000000012929e824 */ /* 0x000fe400078e0a04 */
[----:B------:R-:W-:Y:S01]  /*1540*/  @!P4 IMAD.MOV R31, RZ, RZ, -R31 ;  /* 0x000000ffff1fc224 */ /* 0x000fe200078e0a1f */
[C---:B------:R-:W-:Y:S01]  /*1550*/  ISETP.GT.U32.AND P4, PT, R4.reuse, R37, PT ;  /* 0x000000250400720c */ /* 0x040fe20003f84070 */
[----:B------:R-:W-:Y:S01]  /*1560*/  @!P5 IMAD.MOV R33, RZ, RZ, -R33 ;  /* 0x000000ffff21d224 */ /* 0x000fe200078e0a21 */
[C---:B------:R-:W-:Y:S01]  /*1570*/  ISETP.GT.U32.AND P5, PT, R4.reuse, R41, PT ;  /* 0x000000290400720c */ /* 0x040fe20003fa4070 */
[----:B------:R-:W-:Y:S01]  /*1580*/  @!P3 IMAD.MOV R35, RZ, RZ, -R35 ;  /* 0x000000ffff23b224 */ /* 0x000fe200078e0a23 */
[C---:B------:R-:W-:Y:S02]  /*1590*/  ISETP.GT.U32.AND P3, PT, R4.reuse, R43, PT ;  /* 0x0000002b0400720c */ /* 0x040fe40003f64070 */
        /* <DEDUP_REMOVED lines=8> */
[----:B------:R-:W-:Y:S02]  /*1620*/  ISETP.GE.AND P6, PT, R105, RZ, PT ;  /* 0x000000ff6900720c */ /* 0x000fe40003fc6270 */
[C-C-:B------:R-:W-:Y:S02]  /*1630*/  LOP3.LUT R115, R18.reuse, 0x2c, R121.reuse, 0xfe, !PT ;  /* 0x0000002c12737812 */ /* 0x140fe400078efe79 */
[----:B------:R-:W-:-:S02]  /*1640*/  LOP3.LUT R116, R18, 0x28, R121, 0xfe, !PT ;  /* 0x0000002812747812 */ /* 0x000fc400078efe79 */
[----:B------:R-:W-:Y:S01]  /*1650*/  IABS R25, R115 ;  /* 0x0000007300197213 */ /* 0x000fe20000000000 */
[----:B------:R-:W-:Y:S01]  /*1660*/  @!P4 IMAD.IADD R45, R45, 0x1, -R4 ;  /* 0x000000012d2dc824 */ /* 0x000fe200078e0a04 */
[C---:B------:R-:W-:Y:S01]  /*1670*/  ISETP.GT.U32.AND P4, PT, R4.reuse, R43, PT ;  /* 0x0000002b0400720c */ /* 0x040fe20003f84070 */
[----:B------:R-:W-:Y:S01]  /*1680*/  @!P5 IMAD.MOV R39, RZ, RZ, -R39 ;  /* 0x000000ffff27d224 */ /* 0x000fe200078e0a27 */
[----:B------:R-:W-:Y:S02]  /*1690*/  IABS R23, R116 ;  /* 0x0000007400177213 */ /* 0x000fe40000000000 */
[----:B------:R-:W-:Y:S01]  /*16a0*/  ISETP.GT.U32.AND P5, PT, R4, R21, PT ;  /* 0x000000150400720c */ /* 0x000fe20003fa4070 */
[----:B------:R-:W-:Y:S01]  /*16b0*/  @!P3 IMAD.MOV R41, RZ, RZ, -R41 ;  /* 0x000000ffff29b224 */ /* 0x000fe200078e0a29 */
[----:B------:R-:W-:Y:S01]  /*16c0*/  ISETP.GE.AND P3, PT, R102, RZ, PT ;  /* 0x000000ff6600720c */ /* 0x000fe20003f66270 */
[----:B------:R-:W-:Y:S01]  /*16d0*/  @!P6 IMAD.MOV R37, RZ, RZ, -R37 ;  /* 0x000000ffff25e224 */ /* 0x000fe200078e0a25 */
[----:B------:R-:W-:Y:S01]  /*16e0*/  ISETP.GT.U32.AND P6, PT, R4, R45, PT ;  /* 0x0000002d0400720c */ /* 0x000fe20003fc4070 */
[----:B------:R-:W-:-:S04]  /*16f0*/  IMAD.HI.U32 R3, R5, R25, RZ ;  /* 0x0000001905037227 */ /* 0x000fc800078e00ff */
[----:B------:R-:W-:Y:S01]  /*1700*/  IMAD.HI.U32 R7, R5, R23, RZ ;  /* 0x0000001705077227 */ /* 0x000fe200078e00ff */
[----:B------:R-:W-:-:S03]  /*1710*/  LOP3.LUT R114, R18, 0x30, R121, 0xfe, !PT ;  /* 0x0000003012727812 */ /* 0x000fc600078efe79 */
[----:B------:R-:W-:Y:S02]  /*1720*/  IMAD.MOV R3, RZ, RZ, -R3 ;  /* 0x000000ffff037224 */ /* 0x000fe400078e0a03 */
[----:B------:R-:W-:Y:S02]  /*1730*/  IMAD.MOV R7, RZ, RZ, -R7 ;  /* 0x000000ffff077224 */ /* 0x000fe400078e0a07 */
[C---:B------:R-:W-:Y:S02]  /*1740*/  IMAD R25, R4.reuse, R3, R25 ;  /* 0x0000000304197224 */ /* 0x040fe400078e0219 */
[--C-:B------:R-:W-:Y:S01]  /*1750*/  @!P4 IMAD.IADD R43, R43, 0x1, -R4.reuse ;  /* 0x000000012b2bc824 */ /* 0x100fe200078e0a04 */
[----:B-1----:R-:W-:Y:S01]  /*1760*/  IABS R15, R114 ;  /* 0x00000072000f7213 */ /* 0x002fe20000000000 */
[----:B------:R-:W-:Y:S02]  /*1770*/  IMAD R23, R4, R7, R23 ;  /* 0x0000000704177224 */ /* 0x000fe400078e0217 */
[----:B------:R-:W-:-:S02]  /*1780*/  @!P5 IMAD.IADD R21, R21, 0x1, -R4 ;  /* 0x000000011515d824 */ /* 0x000fc400078e0a04 */
[----:B------:R-:W-:Y:S01]  /*1790*/  @!P3 IMAD.MOV R43, RZ, RZ, -R43 ;  /* 0x000000ffff2bb224 */ /* 0x000fe200078e0a2b */
[----:B------:R-:W-:Y:S01]  /*17a0*/  ISETP.GT.U32.AND P3, PT, R4, R25, PT ;  /* 0x000000190400720c */ /* 0x000fe20003f64070 */
[----:B------:R-:W-:Y:S01]  /*17b0*/  @!P6 IMAD.IADD R45, R45, 0x1, -R4 ;  /* 0x000000012d2de824 */ /* 0x000fe200078e0a04 */
[----:B------:R-:W-:Y:S01]  /*17c0*/  ISETP.GE.AND P4, PT, R0, RZ, PT ;  /* 0x000000ff0000720c */ /* 0x000fe20003f86270 */
[----:B------:R-:W-:Y:S01]  /*17d0*/  IMAD.HI.U32 R3, R5, R15, RZ ;  /* 0x0000000f05037227 */ /* 0x000fe200078e00ff */
[C---:B------:R-:W-:Y:S02]  /*17e0*/  ISETP.GT.U32.AND P6, PT, R4.reuse, R23, PT ;  /* 0x000000170400720c */ /* 0x040fe40003fc4070 */
[----:B------:R-:W-:Y:S01]  /*17f0*/  ISETP.GT.U32.AND P5, PT, R4, R21, PT ;  /* 0x000000150400720c */ /* 0x000fe20003fa4070 */
[----:B------:R-:W-:Y:S01]  /*1800*/  IMAD.MOV R3, RZ, RZ, -R3 ;  /* 0x000000ffff037224 */ /* 0x000fe200078e0a03 */
[----:B------:R-:W-:-:S03]  /*1810*/  LOP3.LUT R113, R18, 0x34, R121, 0xfe, !PT ;  /* 0x0000003412717812 */ /* 0x000fc600078efe79 */
[C---:B------:R-:W-:Y:S01]  /*1820*/  IMAD R15, R4.reuse, R3, R15 ;  /* 0x00000003040f7224 */ /* 0x040fe200078e020f */
[----:B------:R-:W-:Y:S01]  /*1830*/  IABS R27, R113 ;  /* 0x00000071001b7213 */ /* 0x000fe20000000000 */
[--C-:B------:R-:W-:Y:S02]  /*1840*/  @!P3 IMAD.IADD R25, R25, 0x1, -R4.reuse ;  /* 0x000000011919b824 */ /* 0x100fe400078e0a04 */
[----:B------:R-:W-:Y:S01]  /*1850*/  @!P4 IMAD.MOV R45, RZ, RZ, -R45 ;  /* 0x000000ffff2dc224 */ /* 0x000fe200078e0a2d */
[----:B------:R-:W-:Y:S01]  /*1860*/  ISETP.GE.AND P4, PT, R117, RZ, PT ;  /* 0x000000ff7500720c */ /* 0x000fe20003f86270 */
[--C-:B------:R-:W-:Y:S02]  /*1870*/  @!P6 IMAD.IADD R23, R23, 0x1, -R4.reuse ;  /* 0x000000011717e824 */ /* 0x100fe400078e0a04 */
[----:B------:R-:W-:Y:S01]  /*1880*/  @!P5 IMAD.IADD R21, R21, 0x1, -R4 ;  /* 0x000000011515d824 */ /* 0x000fe200078e0a04 */
[C---:B------:R-:W-:Y:S01]  /*1890*/  ISETP.GT.U32.AND P5, PT, R4.reuse, R15, PT ;  /* 0x0000000f0400720c */ /* 0x040fe20003fa4070 */
[----:B------:R-:W-:Y:S01]  /*18a0*/  IMAD.HI.U32 R7, R5, R27, RZ ;  /* 0x0000001b05077227 */ /* 0x000fe200078e00ff */
[----:B------:R-:W-:-:S02]  /*18b0*/  ISETP.GT.U32.AND P3, PT, R4, R25, PT ;  /* 0x000000190400720c */ /* 0x000fc40003f64070 */
[----:B------:R-:W-:Y:S01]  /*18c0*/  ISETP.GT.U32.AND P6, PT, R4, R23, PT ;  /* 0x000000170400720c */ /* 0x000fe20003fc4070 */
[----:B------:R-:W-:Y:S01]  /*18d0*/  IMAD.MOV R7, RZ, RZ, -R7 ;  /* 0x000000ffff077224 */ /* 0x000fe200078e0a07 */
[C---:B------:R-:W-:Y:S02]  /*18e0*/  LOP3.LUT R111, R18.reuse, R121, RZ, 0xfc, !PT ;  /* 0x00000079126f7212 */ /* 0x040fe400078efcff */
[----:B------:R-:W-:Y:S01]  /*18f0*/  LOP3.LUT R112, R18, 0x38, R121, 0xfe, !PT ;  /* 0x0000003812707812 */ /* 0x000fe200078efe79 */
[----:B------:R-:W-:Y:S01]  /*1900*/  IMAD R27, R4, R7, R27 ;  /* 0x00000007041b7224 */ /* 0x000fe200078e021b */
[----:B------:R-:W-:Y:S01]  /*1910*/  LOP3.LUT R3, R18, 0x3c, R121, 0xfe, !PT ;  /* 0x0000003c12037812 */ /* 0x000fe200078efe79 */
[----:B------:R-:W-:Y:S01]  /*1920*/  @!P4 IMAD.MOV R21, RZ, RZ, -R21 ;  /* 0x000000ffff15c224 */ /* 0x000fe200078e0a15 */
[----:B------:R-:W-:Y:S01]  /*1930*/  IABS R18, R111 ;  /* 0x0000006f00127213 */ /* 0x000fe20000000000 */
[----:B------:R-:W-:Y:S01]  /*1940*/  @!P5 IMAD.IADD R15, R15, 0x1, -R4 ;  /* 0x000000010f0fd824 */ /* 0x000fe200078e0a04 */
[----:B------:R-:W-:-:S02]  /*1950*/  IABS R47, R112 ;  /* 0x00000070002f7213 */ /* 0x000fc40000000000 */
[----:B------:R-:W-:Y:S01]  /*1960*/  ISETP.GT.U32.AND P4, PT, R4, R27, PT ;  /* 0x0000001b0400720c */ /* 0x000fe20003f84070 */
[--C-:B------:R-:W-:Y:S01]  /*1970*/  @!P3 IMAD.IADD R25, R25, 0x1, -R4.reuse ;  /* 0x000000011919b824 */ /* 0x100fe200078e0a04 */
[----:B------:R-:W-:Y:S01]  /*1980*/  ISETP.GE.AND P3, PT, R115, RZ, PT ;  /* 0x000000ff7300720c */ /* 0x000fe20003f66270 */
[----:B------:R-:W-:Y:S01]  /*1990*/  @!P6 IMAD.IADD R23, R23, 0x1, -R4 ;  /* 0x000000011717e824 */ /* 0x000fe200078e0a04 */
[----:B------:R-:W-:Y:S01]  /*19a0*/  ISETP.GE.AND P6, PT, R116, RZ, PT ;  /* 0x000000ff7400720c */ /* 0x000fe20003fc6270 */
[----:B------:R-:W-:Y:S01]  /*19b0*/  IMAD.HI.U32 R7, R5, R18, RZ ;  /* 0x0000001205077227 */ /* 0x000fe200078e00ff */
[----:B------:R-:W-:-:S03]  /*19c0*/  ISETP.GT.U32.AND P5, PT, R4, R15, PT ;  /* 0x0000000f0400720c */ /* 0x000fc60003fa4070 */
[----:B------:R-:W-:Y:S01]  /*19d0*/  IMAD.HI.U32 R14, R5, R47, RZ ;  /* 0x0000002f050e7227 */ /* 0x000fe200078e00ff */
[----:B------:R-:W-:-:S03]  /*19e0*/  IABS R49, R3 ;  /* 0x0000000300317213 */ /* 0x000fc60000000000 */
[----:B------:R-:W-:Y:S02]  /*19f0*/  IMAD.MOV R7, RZ, RZ, -R7 ;  /* 0x000000ffff077224 */ /* 0x000fe400078e0a07 */
[----:B------:R-:W-:Y:S02]  /*1a00*/  IMAD.MOV R14, RZ, RZ, -R14 ;  /* 0x000000ffff0e7224 */ /* 0x000fe400078e0a0e */
[C---:B------:R-:W-:Y:S02]  /*1a10*/  IMAD R7, R4.reuse, R7, R18 ;  /* 0x0000000704077224 */ /* 0x040fe400078e0212 */
[----:B------:R-:W-:Y:S02]  /*1a20*/  IMAD R47, R4, R14, R47 ;  /* 0x0000000e042f7224 */ /* 0x000fe400078e022f */
[----:B------:R-:W-:Y:S01]  /*1a30*/  @!P4 IMAD.IADD R27, R27, 0x1, -R4 ;  /* 0x000000011b1bc824 */ /* 0x000fe200078e0a04 */
[----:B------:R-:W-:Y:S01]  /*1a40*/  ISETP.GE.AND P4, PT, R114, RZ, PT ;  /* 0x000000ff7200720c */ /* 0x000fe20003f86270 */
[----:B------:R-:W-:-:S04]  /*1a50*/  IMAD.HI.U32 R14, R5, R49, RZ ;  /* 0x00000031050e7227 */ /* 0x000fc800078e00ff */
[----:B------:R-:W-:Y:S01]  /*1a60*/  @!P3 IMAD.MOV R25, RZ, RZ, -R25 ;  /* 0x000000ffff19b224 */ /* 0x000fe200078e0a19 */
[C---:B------:R-:W-:Y:S01]  /*1a70*/  ISETP.GT.U32.AND P3, PT, R4.reuse, R7, PT ;  /* 0x000000070400720c */ /* 0x040fe20003f64070 */
[----:B------:R-:W-:Y:S01]  /*1a80*/  @!P6 IMAD.MOV R23, RZ, RZ, -R23 ;  /* 0x000000ffff17e224 */ /* 0x000fe200078e0a17 */
[C---:B------:R-:W-:Y:S01]  /*1a90*/  ISETP.GT.U32.AND P6, PT, R4.reuse, R27, PT ;  /* 0x0000001b0400720c */ /* 0x040fe20003fc4070 */
[----:B------:R-:W-:Y:S01]  /*1aa0*/  @!P5 IMAD.IADD R15, R15, 0x1, -R4 ;  /* 0x000000010f0fd824 */ /* 0x000fe200078e0a04 */
[C---:B------:R-:W-:Y:S01]  /*1ab0*/  ISETP.GT.U32.AND P5, PT, R4.reuse, R47, PT ;  /* 0x0000002f0400720c */ /* 0x040fe20003fa4070 */
[----:B------:R-:W-:Y:S01]  /*1ac0*/  IMAD.MOV R14, RZ, RZ, -R14 ;  /* 0x000000ffff0e7224 */ /* 0x000fe200078e0a0e */
[C---:B------:R-:W-:Y:S01]  /*1ad0*/  LOP3.LUT R199, R111.reuse, 0x40, RZ, 0xfc, !PT ;  /* 0x000000406fc77812 */ /* 0x040fe200078efcff */
[----:B------:R-:W-:Y:S02]  /*1ae0*/  IMAD.MOV.U32 R22, RZ, RZ, R15 ;  /* 0x000000ffff167224 */ /* 0x000fe400078e000f */
[----:B------:R-:W-:Y:S01]  /*1af0*/  IMAD R49, R4, R14, R49 ;  /* 0x0000000e04317224 */ /* 0x000fe200078e0231 */
[----:B------:R-:W-:Y:S01]  /*1b00*/  IABS R51, R199 ;  /* 0x000000c700337213 */ /* 0x000fe20000000000 */
[----:B------:R-:W-:Y:S01]  /*1b10*/  @!P4 IMAD.MOV R22, RZ, RZ, -R22 ;  /* 0x000000ffff16c224 */ /* 0x000fe200078e0a16 */
[----:B------:R-:W-:-:S02]  /*1b20*/  LOP3.LUT R198, R111, 0x44, RZ, 0xfc, !PT ;  /* 0x000000446fc67812 */ /* 0x000fc400078efcff */
[----:B------:R-:W-:Y:S01]  /*1b30*/  ISETP.GT.U32.AND P4, PT, R4, R49, PT ;  /* 0x000000310400720c */ /* 0x000fe20003f84070 */
[----:B------:R-:W-:Y:S01]  /*1b40*/  @!P3 IMAD.IADD R7, R7, 0x1, -R4 ;  /* 0x000000010707b824 */ /* 0x000fe200078e0a04 */
[----:B------:R-:W-:Y:S01]  /*1b50*/  IABS R53, R198 ;  /* 0x000000c600357213 */ /* 0x000fe20000000000 */
[----:B------:R-:W-:-:S04]  /*1b60*/  IMAD.HI.U32 R14, R5, R51, RZ ;  /* 0x00000033050e7227 */ /* 0x000fc800078e00ff */
[--C-:B------:R-:W-:Y:S01]  /*1b70*/  @!P6 IMAD.IADD R27, R27, 0x1, -R4.reuse ;  /* 0x000000011b1be824 */ /* 0x100fe200078e0a04 */
[----:B------:R-:W-:Y:S01]  /*1b80*/  ISETP.GE.AND P6, PT, R113, RZ, PT ;  /* 0x000000ff7100720c */ /* 0x000fe20003fc6270 */
[----:B------:R-:W-:Y:S01]  /*1b90*/  @!P5 IMAD.IADD R47, R47, 0x1, -R4 ;  /* 0x000000012f2fd824 */ /* 0x000fe200078e0a04 */
[C---:B------:R-:W-:Y:S01]  /*1ba0*/  ISETP.GT.U32.AND P3, PT, R4.reuse, R7, PT ;  /* 0x000000070400720c */ /* 0x040fe20003f64070 */
[----:B------:R-:W-:Y:S02]  /*1bb0*/  IMAD.MOV R20, RZ, RZ, -R14 ;  /* 0x000000ffff147224 */ /* 0x000fe400078e0a0e */
[----:B------:R-:W-:Y:S01]  /*1bc0*/  IMAD.HI.U32 R14, R5, R53, RZ ;  /* 0x00000035050e7227 */ /* 0x000fe200078e00ff */
[----:B------:R-:W-:-:S03]  /*1bd0*/  ISETP.GT.U32.AND P5, PT, R4, R47, PT ;  /* 0x0000002f0400720c */ /* 0x000fc60003fa4070 */
[----:B------:R-:W-:Y:S02]  /*1be0*/  IMAD.MOV R14, RZ, RZ, -R14 ;  /* 0x000000ffff0e7224 */ /* 0x000fe400078e0a0e */
[--C-:B------:R-:W-:Y:S02]  /*1bf0*/  @!P4 IMAD.IADD R49, R49, 0x1, -R4.reuse ;  /* 0x000000013131c824 */ /* 0x100fe400078e0a04 */
[C---:B------:R-:W-:Y:S02]  /*1c00*/  IMAD R53, R4.reuse, R14, R53 ;  /* 0x0000000e04357224 */ /* 0x040fe400078e0235 */
[C---:B------:R-:W-:Y:S02]  /*1c10*/  IMAD R51, R4.reuse, R20, R51 ;  /* 0x0000001404337224 */ /* 0x040fe400078e0233 */
[----:B------:R-:W-:Y:S01]  /*1c20*/  @!P6 IMAD.MOV R27, RZ, RZ, -R27 ;  /* 0x000000ffff1be224 */ /* 0x000fe200078e0a1b */
[C---:B------:R-:W-:Y:S01]  /*1c30*/  ISETP.GT.U32.AND P6, PT, R4.reuse, R49, PT ;  /* 0x000000310400720c */ /* 0x040fe20003fc4070 */
[--C-:B------:R-:W-:Y:S01]  /*1c40*/  @!P3 IMAD.IADD R7, R7, 0x1, -R4.reuse ;  /* 0x000000010707b824 */ /* 0x100fe200078e0a04 */
[C---:B------:R-:W-:Y:S01]  /*1c50*/  ISETP.GT.U32.AND P3, PT, R4.reuse, R53, PT ;  /* 0x000000350400720c */ /* 0x040fe20003f64070 */
[----:B------:R-:W-:Y:S01]  /*1c60*/  @!P5 IMAD.IADD R47, R47, 0x1, -R4 ;  /* 0x000000012f2fd824 */ /* 0x000fe200078e0a04 */
[----:B------:R-:W-:-:S02]  /*1c70*/  ISETP.GT.U32.AND P5, PT, R4, R51, PT ;  /* 0x000000330400720c */ /* 0x000fc40003fa4070 */
[C---:B------:R-:W-:Y:S02]  /*1c80*/  LOP3.LUT R196, R111.reuse, 0x4c, RZ, 0xfc, !PT ;  /* 0x0000004c6fc47812 */ /* 0x040fe400078efcff */
[----:B------:R-:W-:Y:S02]  /*1c90*/  LOP3.LUT R197, R111, 0x48, RZ, 0xfc, !PT ;  /* 0x000000486fc57812 */ /* 0x000fe400078efcff */
[----:B------:R-:W-:Y:S02]  /*1ca0*/  IABS R20, R196 ;  /* 0x000000c400147213 */ /* 0x000fe40000000000 */
[----:B------:R-:W-:Y:S02]  /*1cb0*/  IABS R55, R197 ;  /* 0x000000c500377213 */ /* 0x000fe40000000000 */
[----:B------:R-:W-:Y:S01]  /*1cc0*/  ISETP.GE.AND P4, PT, R112, RZ, PT ;  /* 0x000000ff7000720c */ /* 0x000fe20003f86270 */
[----:B------:R-:W-:Y:S01]  /*1cd0*/  @!P6 IMAD.IADD R49, R49, 0x1, -R4 ;  /* 0x000000013131e824 */ /* 0x000fe200078e0a04 */
[----:B------:R-:W-:Y:S01]  /*1ce0*/  ISETP.GE.AND P6, PT, R111, RZ, PT ;  /* 0x000000ff6f00720c */ /* 0x000fe20003fc6270 */
[----:B------:R-:W-:-:S04]  /*1cf0*/  IMAD.HI.U32 R14, R5, R20, RZ ;  /* 0x00000014050e7227 */ /* 0x000fc800078e00ff */
[----:B------:R-:W-:-:S04]  /*1d00*/  IMAD.HI.U32 R18, R5, R55, RZ ;  /* 0x0000003705127227 */ /* 0x000fc800078e00ff */
[--C-:B------:R-:W-:Y:S02]  /*1d10*/  @!P3 IMAD.IADD R53, R53, 0x1, -R4.reuse ;  /* 0x000000013535b824 */ /* 0x100fe400078e0a04 */
[----:B------:R-:W-:Y:S01]  /*1d20*/  @!P5 IMAD.IADD R51, R51, 0x1, -R4 ;  /* 0x000000013333d824 */ /* 0x000fe200078e0a04 */
[----:B------:R-:W-:Y:S01]  /*1d30*/  ISETP.GE.AND P5, PT, R3, RZ, PT ;  /* 0x000000ff0300720c */ /* 0x000fe20003fa6270 */
[----:B------:R-:W-:Y:S02]  /*1d40*/  IMAD.MOV R15, RZ, RZ, -R14 ;  /* 0x000000ffff0f7224 */ /* 0x000fe400078e0a0e */
[----:B------:R-:W-:Y:S01]  /*1d50*/  IMAD.MOV R18, RZ, RZ, -R18 ;  /* 0x000000ffff127224 */ /* 0x000fe200078e0a12 */
[C---:B------:R-:W-:Y:S01]  /*1d60*/  ISETP.GT.U32.AND P3, PT, R4.reuse, R53, PT ;  /* 0x000000350400720c */ /* 0x040fe20003f64070 */
[C---:B------:R-:W-:Y:S02]  /*1d70*/  IMAD R15, R4.reuse, R15, R20 ;  /* 0x0000000f040f7224 */ /* 0x040fe400078e0214 */
[----:B------:R-:W-:-:S02]  /*1d80*/  IMAD R55, R4, R18, R55 ;  /* 0x0000001204377224 */ /* 0x000fc400078e0237 */
[----:B------:R-:W-:Y:S02]  /*1d90*/  IMAD.MOV.U32 R20, RZ, RZ, R7 ;  /* 0x000000ffff147224 */ /* 0x000fe400078e0007 */
[----:B------:R-:W-:Y:S01]  /*1da0*/  @!P4 IMAD.MOV R47, RZ, RZ, -R47 ;  /* 0x000000ffff2fc224 */ /* 0x000fe200078e0a2f */
[C---:B------:R-:W-:Y:S01]  /*1db0*/  ISETP.GT.U32.AND P4, PT, R4.reuse, R51, PT ;  /* 0x000000330400720c */ /* 0x040fe20003f84070 */
[----:B------:R-:W-:Y:S01]  /*1dc0*/  @!P6 IMAD.MOV R20, RZ, RZ, -R20 ;  /* 0x000000ffff14e224 */ /* 0x000fe200078e0a14 */
[----:B------:R-:W-:Y:S01]  /*1dd0*/  ISETP.GT.U32.AND P6, PT, R4, R55, PT ;  /* 0x000000370400720c */ /* 0x000fe20003fc4070 */
[----:B------:R-:W-:Y:S01]  /*1de0*/  @!P5 IMAD.MOV R49, RZ, RZ, -R49 ;  /* 0x000000ffff31d224 */ /* 0x000fe200078e0a31 */
[----:B------:R-:W-:Y:S02]  /*1df0*/  LOP3.LUT R195, R111, 0x50, RZ, 0xfc, !PT ;  /* 0x000000506fc37812 */ /* 0x000fe400078efcff */
[----:B------:R-:W-:Y:S01]  /*1e00*/  ISETP.GE.AND P5, PT, R199, RZ, PT ;  /* 0x000000ffc700720c */ /* 0x000fe20003fa6270 */
[----:B------:R-:W-:Y:S01]  /*1e10*/  @!P3 IMAD.IADD R53, R53, 0x1, -R4 ;  /* 0x000000013535b824 */ /* 0x000fe200078e0a04 */
[----:B------:R-:W-:-:S02]  /*1e20*/  IABS R57, R195 ;  /* 0x000000c300397213 */ /* 0x000fc40000000000 */
[----:B------:R-:W-:Y:S02]  /*1e30*/  ISETP.GT.U32.AND P3, PT, R4, R15, PT ;  /* 0x0000000f0400720c */ /* 0x000fe40003f64070 */
[----:B------:R-:W-:Y:S01]  /*1e40*/  LOP3.LUT R194, R111, 0x54, RZ, 0xfc, !PT ;  /* 0x000000546fc27812 */ /* 0x000fe200078efcff */
[----:B------:R-:W-:Y:S01]  /*1e50*/  @!P4 IMAD.IADD R51, R51, 0x1, -R4 ;  /* 0x000000013333c824 */ /* 0x000fe200078e0a04 */
[----:B------:R-:W-:Y:S01]  /*1e60*/  ISETP.GE.AND P4, PT, R198, RZ, PT ;  /* 0x000000ffc600720c */ /* 0x000fe20003f86270 */
[----:B------:R-:W-:Y:S01]  /*1e70*/  IMAD.HI.U32 R18, R5, R57, RZ ;  /* 0x0000003905127227 */ /* 0x000fe200078e00ff */
[----:B------:R-:W-:-:S03]  /*1e80*/  IABS R59, R194 ;  /* 0x000000c2003b7213 */ /* 0x000fc60000000000 */
[----:B------:R-:W-:Y:S01]  /*1e90*/  @!P6 IMAD.IADD R55, R55, 0x1, -R4 ;  /* 0x000000013737e824 */ /* 0x000fe200078e0a04 */
[----:B------:R-:W-:Y:S01]  /*1ea0*/  LOP3.LUT R193, R111, 0x58, RZ, 0xfc, !PT ;  /* 0x000000586fc17812 */ /* 0x000fe200078efcff */
[----:B------:R-:W-:Y:S02]  /*1eb0*/  IMAD.MOV R18, RZ, RZ, -R18 ;  /* 0x000000ffff127224 */ /* 0x000fe400078e0a12 */
[----:B------:R-:W-:Y:S01]  /*1ec0*/  @!P5 IMAD.MOV R51, RZ, RZ, -R51 ;  /* 0x000000ffff33d224 */ /* 0x000fe200078e0a33 */
[----:B------:R-:W-:Y:S01]  /*1ed0*/  ISETP.GT.U32.AND P5, PT, R4, R55, PT ;  /* 0x000000370400720c */ /* 0x000fe20003fa4070 */
[----:B------:R-:W-:Y:S01]  /*1ee0*/  IMAD.HI.U32 R14, R5, R59, RZ ;  /* 0x0000003b050e7227 */ /* 0x000fe200078e00ff */
[----:B------:R-:W-:-:S03]  /*1ef0*/  IABS R61, R193 ;  /* 0x000000c1003d7213 */ /* 0x000fc60000000000 */
[C---:B------:R-:W-:Y:S02]  /*1f00*/  IMAD R57, R4.reuse, R18, R57 ;  /* 0x0000001204397224 */ /* 0x040fe400078e0239 */
[----:B------:R-:W-:Y:S02]  /*1f10*/  @!P3 IMAD.IADD R15, R15, 0x1, -R4 ;  /* 0x000000010f0fb824 */ /* 0x000fe400078e0a04 */
[----:B------:R-:W-:Y:S01]  /*1f20*/  IMAD.MOV R18, RZ, RZ, -R14 ;  /* 0x000000ffff127224 */ /* 0x000fe200078e0a0e */
[----:B------:R-:W-:Y:S01]  /*1f30*/  ISETP.GE.AND P6, PT, R197, RZ, PT ;  /* 0x000000ffc500720c */ /* 0x000fe20003fc6270 */
[----:B------:R-:W-:Y:S01]  /*1f40*/  @!P4 IMAD.MOV R53, RZ, RZ, -R53 ;  /* 0x000000ffff35c224 */ /* 0x000fe200078e0a35 */
[C---:B------:R-:W-:Y:S01]  /*1f50*/  ISETP.GT.U32.AND P4, PT, R4.reuse, R57, PT ;  /* 0x000000390400720c */ /* 0x040fe20003f84070 */
[----:B------:R-:W-:Y:S01]  /*1f60*/  IMAD.HI.U32 R14, R5, R61, RZ ;  /* 0x0000003d050e7227 */ /* 0x000fe200078e00ff */
[----:B------:R-:W-:-:S03]  /*1f70*/  ISETP.GT.U32.AND P3, PT, R4, R15, PT ;  /* 0x0000000f0400720c */ /* 0x000fc60003f64070 */
[C---:B------:R-:W-:Y:S01]  /*1f80*/  IMAD R59, R4.reuse, R18, R59 ;  /* 0x00000012043b7224 */ /* 0x040fe200078e023b */
[----:B------:R-:W-:Y:S01]  /*1f90*/  LOP3.LUT R192, R111, 0x5c, RZ, 0xfc, !PT ;  /* 0x0000005c6fc07812 */ /* 0x000fe200078efcff */
[----:B------:R-:W-:Y:S02]  /*1fa0*/  IMAD.MOV R14, RZ, RZ, -R14 ;  /* 0x000000ffff0e7224 */ /* 0x000fe400078e0a0e */
[--C-:B------:R-:W-:Y:S01]  /*1fb0*/  @!P5 IMAD.IADD R55, R55, 0x1, -R4.reuse ;  /* 0x000000013737d824 */ /* 0x100fe200078e0a04 */
[C---:B------:R-:W-:Y:S01]  /*1fc0*/  ISETP.GT.U32.AND P5, PT, R4.reuse, R59, PT ;  /* 0x0000003b0400720c */ /* 0x040fe20003fa4070 */
[----:B------:R-:W-:Y:S01]  /*1fd0*/  IMAD R61, R4, R14, R61 ;  /* 0x0000000e043d7224 */ /* 0x000fe200078e023d */
[----:B------:R-:W-:Y:S01]  /*1fe0*/  IABS R63, R192 ;  /* 0x000000c0003f7213 */ /* 0x000fe20000000000 */
[--C-:B------:R-:W-:Y:S02]  /*1ff0*/  @!P4 IMAD.IADD R57, R57, 0x1, -R4.reuse ;  /* 0x000000013939c824 */ /* 0x100fe400078e0a04 */
[----:B------:R-:W-:Y:S01]  /*2000*/  @!P6 IMAD.MOV R55, RZ, RZ, -R55 ;  /* 0x000000ffff37e224 */ /* 0x000fe200078e0a37 */
[----:B------:R-:W-:Y:S01]  /*2010*/  ISETP.GE.AND P6, PT, R196, RZ, PT ;  /* 0x000000ffc400720c */ /* 0x000fe20003fc6270 */
[----:B------:R-:W-:Y:S01]  /*2020*/  @!P3 IMAD.IADD R15, R15, 0x1, -R4 ;  /* 0x000000010f0fb824 */ /* 0x000fe200078e0a04 */
[C---:B------:R-:W-:Y:S01]  /*2030*/  ISETP.GT.U32.AND P3, PT, R4.reuse, R61, PT ;  /* 0x0000003d0400720c */ /* 0x040fe20003f64070 */
[----:B------:R-:W-:Y:S01]  /*2040*/  IMAD.HI.U32 R18, R5, R63, RZ ;  /* 0x0000003f05127227 */ /* 0x000fe200078e00ff */
[----:B------:R-:W-:-:S02]  /*2050*/  ISETP.GT.U32.AND P4, PT, R4, R57, PT ;  /* 0x000000390400720c */ /* 0x000fc40003f84070 */
[----:B------:R-:W-:Y:S01]  /*2060*/  LOP3.LUT R190, R111, 0x64, RZ, 0xfc, !PT ;  /* 0x000000646fbe7812 */ /* 0x000fe200078efcff */
[----:B------:R-:W-:Y:S02]  /*2070*/  IMAD.MOV R18, RZ, RZ, -R18 ;  /* 0x000000ffff127224 */ /* 0x000fe400078e0a12 */
[--C-:B------:R-:W-:Y:S01]  /*2080*/  @!P5 IMAD.IADD R59, R59, 0x1, -R4.reuse ;  /* 0x000000013b3bd824 */ /* 0x100fe200078e0a04 */
[----:B------:R-:W-:Y:S01]  /*2090*/  LOP3.LUT R191, R111, 0x60, RZ, 0xfc, !PT ;  /* 0x000000606fbf7812 */ /* 0x000fe200078efcff */
[C---:B------:R-:W-:Y:S01]  /*20a0*/  IMAD R63, R4.reuse, R18, R63 ;  /* 0x00000012043f7224 */ /* 0x040fe200078e023f */
[----:B------:R-:W-:Y:S01]  /*20b0*/  IABS R65, R190 ;  /* 0x000000be00417213 */ /* 0x000fe20000000000 */
[----:B------:R-:W-:Y:S01]  /*20c0*/  IMAD.MOV.U32 R24, RZ, RZ, R15 ;  /* 0x000000ffff187224 */ /* 0x000fe200078e000f */
[C---:B------:R-:W-:Y:S01]  /*20d0*/  ISETP.GT.U32.AND P5, PT, R4.reuse, R59, PT ;  /* 0x0000003b0400720c */ /* 0x040fe20003fa4070 */
[----:B------:R-:W-:Y:S01]  /*20e0*/  @!P3 IMAD.IADD R61, R61, 0x1, -R4 ;  /* 0x000000013d3db824 */ /* 0x000fe200078e0a04 */
[----:B------:R-:W-:Y:S01]  /*20f0*/  IABS R18, R191 ;  /* 0x000000bf00127213 */ /* 0x000fe20000000000 */
[----:B------:R-:W-:Y:S01]  /*2100*/  @!P6 IMAD.MOV R24, RZ, RZ, -R24 ;  /* 0x000000ffff18e224 */ /* 0x000fe200078e0a18 */
[----:B------:R-:W-:Y:S01]  /*2110*/  ISETP.GT.U32.AND P6, PT, R4, R63, PT ;  /* 0x0000003f0400720c */ /* 0x000fe20003fc4070 */
[----:B------:R-:W-:Y:S01]  /*2120*/  IMAD.HI.U32 R14, R5, R65, RZ ;  /* 0x00000041050e7227 */ /* 0x000fe200078e00ff */
[----:B------:R-:W-:-:S02]  /*2130*/  LOP3.LUT R189, R111, 0x68, RZ, 0xfc, !PT ;  /* 0x000000686fbd7812 */ /* 0x000fc400078efcff */
[----:B------:R-:W-:Y:S01]  /*2140*/  ISETP.GT.U32.AND P3, PT, R4, R61, PT ;  /* 0x0000003d0400720c */ /* 0x000fe20003f64070 */
[----:B------:R-:W-:Y:S01]  /*2150*/  @!P4 IMAD.IADD R57, R57, 0x1, -R4 ;  /* 0x000000013939c824 */ /* 0x000fe200078e0a04 */
[----:B------:R-:W-:Y:S01]  /*2160*/  ISETP.GE.AND P4, PT, R195, RZ, PT ;  /* 0x000000ffc300720c */ /* 0x000fe20003f86270 */
[----:B------:R-:W-:Y:S01]  /*2170*/  IMAD.HI.U32 R7, R5, R18, RZ ;  /* 0x0000001205077227 */ /* 0x000fe200078e00ff */
[----:B------:R-:W-:-:S03]  /*2180*/  IABS R67, R189 ;  /* 0x000000bd00437213 */ /* 0x000fc60000000000 */
[----:B------:R-:W-:Y:S01]  /*2190*/  IMAD.MOV R14, RZ, RZ, -R14 ;  /* 0x000000ffff0e7224 */ /* 0x000fe200078e0a0e */
[----:B------:R-:W-:Y:S01]  /*21a0*/  LOP3.LUT R188, R111, 0x6c, RZ, 0xfc, !PT ;  /* 0x0000006c6fbc7812 */ /* 0x000fe200078efcff */
[----:B------:R-:W-:Y:S02]  /*21b0*/  IMAD.MOV R7, RZ, RZ, -R7 ;  /* 0x000000ffff077224 */ /* 0x000fe400078e0a07 */
[----:B------:R-:W-:Y:S02]  /*21c0*/  IMAD R65, R4, R14, R65 ;  /* 0x0000000e04417224 */ /* 0x000fe400078e0241 */
[----:B------:R-:W-:-:S04]  /*21d0*/  IMAD.HI.U32 R14, R5, R67, RZ ;  /* 0x00000043050e7227 */ /* 0x000fc800078e00ff */
[----:B------:R-:W-:Y:S01]  /*21e0*/  @!P5 IMAD.IADD R59, R59, 0x1, -R4 ;  /* 0x000000013b3bd824 */ /* 0x000fe200078e0a04 */
[----:B------:R-:W-:Y:S01]  /*21f0*/  ISETP.GE.AND P5, PT, R194, RZ, PT ;  /* 0x000000ffc200720c */ /* 0x000fe20003fa6270 */
[C---:B------:R-:W-:Y:S01]  /*2200*/  IMAD R7, R4.reuse, R7, R18 ;  /* 0x0000000704077224 */ /* 0x040fe200078e0212 */
[----:B------:R-:W-:Y:S01]  /*2210*/  IABS R18, R188 ;  /* 0x000000bc00127213 */ /* 0x000fe20000000000 */
[----:B------:R-:W-:Y:S01]  /*2220*/  @!P6 IMAD.IADD R63, R63, 0x1, -R4 ;  /* 0x000000013f3fe824 */ /* 0x000fe200078e0a04 */
[----:B------:R-:W-:Y:S01]  /*2230*/  ISETP.GE.AND P6, PT, R193, RZ, PT ;  /* 0x000000ffc100720c */ /* 0x000fe20003fc6270 */
[----:B------:R-:W-:Y:S02]  /*2240*/  IMAD.MOV R14, RZ, RZ, -R14 ;  /* 0x000000ffff0e7224 */ /* 0x000fe400078e0a0e */
[----:B------:R-:W-:Y:S01]  /*2250*/  @!P4 IMAD.MOV R57, RZ, RZ, -R57 ;  /* 0x000000ffff39c224 */ /* 0x000fe200078e0a39 */
[C---:B------:R-:W-:Y:S01]  /*2260*/  ISETP.GT.U32.AND P4, PT, R4.reuse, R63, PT ;  /* 0x0000003f0400720c */ /* 0x040fe20003f84070 */
[----:B------:R-:W-:Y:S01]  /*2270*/  @!P3 IMAD.IADD R61, R61, 0x1, -R4 ;  /* 0x000000013d3db824 */ /* 0x000fe200078e0a04 */
[C---:B------:R-:W-:Y:S01]  /*2280*/  ISETP.GT.U32.AND P3, PT, R4.reuse, R7, PT ;  /* 0x000000070400720c */ /* 0x040fe20003f64070 */
[----:B------:R-:W-:-:S02]  /*2290*/  IMAD R67, R4, R14, R67 ;  /* 0x0000000e04437224 */ /* 0x000fc400078e0243 */
[----:B------:R-:W-:-:S04]  /*22a0*/  IMAD.HI.U32 R14, R5, R18, RZ ;  /* 0x00000012050e7227 */ /* 0x000fc800078e00ff */
[----:B------:R-:W-:Y:S02]  /*22b0*/  IMAD.MOV R15, RZ, RZ, -R14 ;  /* 0x000000ffff0f7224 */ /* 0x000fe400078e0a0e */
[----:B------:R-:W-:Y:S01]  /*22c0*/  @!P5 IMAD.MOV R59, RZ, RZ, -R59 ;  /* 0x000000ffff3bd224 */ /* 0x000fe200078e0a3b */
[C---:B------:R-:W-:Y:S01]  /*22d0*/  ISETP.GT.U32.AND P5, PT, R4.reuse, R65, PT ;  /* 0x000000410400720c */ /* 0x040fe20003fa4070 */
[C---:B------:R-:W-:Y:S02]  /*22e0*/  IMAD R15, R4.reuse, R15, R18 ;  /* 0x0000000f040f7224 */ /* 0x040fe400078e0212 */
[----:B------:R-:W-:Y:S01]  /*22f0*/  @!P6 IMAD.MOV R61, RZ, RZ, -R61 ;  /* 0x000000ffff3de224 */ /* 0x000fe200078e0a3d */
[C---:B------:R-:W-:Y:S02]  /*2300*/  ISETP.GT.U32.AND P6, PT, R4.reuse, R67, PT ;  /* 0x000000430400720c */ /* 0x040fe40003fc4070 */
[----:B------:R-:W-:Y:S01]  /*2310*/  LOP3.LUT R187, R111, 0x70, RZ, 0xfc, !PT ;  /* 0x000000706fbb7812 */ /* 0x000fe200078efcff */
[--C-:B------:R-:W-:Y:S01]  /*2320*/  @!P4 IMAD.IADD R63, R63, 0x1, -R4.reuse ;  /* 0x000000013f3fc824 */ /* 0x100fe200078e0a04 */
[----:B------:R-:W-:Y:S01]  /*2330*/  ISETP.GT.U32.AND P4, PT, R4, R15, PT ;  /* 0x0000000f0400720c */ /* 0x000fe20003f84070 */
[----:B------:R-:W-:Y:S01]  /*2340*/  @!P3 IMAD.IADD R7, R7, 0x1, -R4 ;  /* 0x000000010707b824 */ /* 0x000fe200078e0a04 */
[----:B------:R-:W-:-:S02]  /*2350*/  ISETP.GE.AND P3, PT, R192, RZ, PT ;  /* 0x000000ffc000720c */ /* 0x000fc40003f66270 */
[----:B------:R-:W-:Y:S02]  /*2360*/  IABS R69, R187 ;  /* 0x000000bb00457213 */ /* 0x000fe40000000000 */
[----:B------:R-:W-:Y:S01]  /*2370*/  LOP3.LUT R186, R111, 0x74, RZ, 0xfc, !PT ;  /* 0x000000746fba7812 */ /* 0x000fe200078efcff */
[--C-:B------:R-:W-:Y:S01]  /*2380*/  @!P5 IMAD.IADD R65, R65, 0x1, -R4.reuse ;  /* 0x000000014141d824 */ /* 0x100fe200078e0a04 */
[----:B------:R-:W-:Y:S01]  /*2390*/  LOP3.LUT R185, R111, 0x78, RZ, 0xfc, !PT ;  /* 0x000000786fb97812 */ /* 0x000fe200078efcff */
[----:B------:R-:W-:Y:S01]  /*23a0*/  IMAD.HI.U32 R14, R5, R69, RZ ;  /* 0x00000045050e7227 */ /* 0x000fe200078e00ff */
[C---:B------:R-:W-:Y:S02]  /*23b0*/  ISETP.GT.U32.AND P5, PT, R4.reuse, R7, PT ;  /* 0x000000070400720c */ /* 0x040fe40003fa4070 */
[----:B------:R-:W-:Y:S01]  /*23c0*/  IABS R71, R186 ;  /* 0x000000ba00477213 */ /* 0x000fe20000000000 */
[----:B------:R-:W-:Y:S01]  /*23d0*/  @!P6 IMAD.IADD R67, R67, 0x1, -R4 ;  /* 0x000000014343e824 */ /* 0x000fe200078e0a04 */
[----:B------:R-:W-:Y:S01]  /*23e0*/  IABS R73, R185 ;  /* 0x000000b900497213 */ /* 0x000fe20000000000 */
[----:B------:R-:W-:Y:S01]  /*23f0*/  IMAD.MOV R14, RZ, RZ, -R14 ;  /* 0x000000ffff0e7224 */ /* 0x000fe200078e0a0e */
[----:B------:R-:W-:Y:S01]  /*2400*/  ISETP.GT.U32.AND P6, PT, R4, R65, PT ;  /* 0x000000410400720c */ /* 0x000fe20003fc4070 */
[----:B------:R-:W-:-:S04]  /*2410*/  IMAD.HI.U32 R18, R5, R71, RZ ;  /* 0x0000004705127227 */ /* 0x000fc800078e00ff */
[----:B------:R-:W-:Y:S02]  /*2420*/  @!P4 IMAD.IADD R15, R15, 0x1, -R4 ;  /* 0x000000010f0fc824 */ /* 0x000fe400078e0a04 */
[----:B------:R-:W-:Y:S01]  /*2430*/  @!P3 IMAD.MOV R63, RZ, RZ, -R63 ;  /* 0x000000ffff3fb224 */ /* 0x000fe200078e0a3f */
[C---:B------:R-:W-:Y:S01]  /*2440*/  ISETP.GT.U32.AND P3, PT, R4.reuse, R67, PT ;  /* 0x000000430400720c */ /* 0x040fe20003f64070 */
[C---:B------:R-:W-:Y:S02]  /*2450*/  IMAD R69, R4.reuse, R14, R69 ;  /* 0x0000000e04457224 */ /* 0x040fe400078e0245 */
[----:B------:R-:W-:Y:S01]  /*2460*/  IMAD.HI.U32 R14, R5, R73, RZ ;  /* 0x00000049050e7227 */ /* 0x000fe200078e00ff */
[----:B------:R-:W-:Y:S02]  /*2470*/  LOP3.LUT R184, R111, 0x7c, RZ, 0xfc, !PT ;  /* 0x0000007c6fb87812 */ /* 0x000fe400078efcff */
[----:B------:R-:W-:Y:S01]  /*2480*/  ISETP.GT.U32.AND P4, PT, R4, R15, PT ;  /* 0x0000000f0400720c */ /* 0x000fe20003f84070 */
[----:B------:R-:W-:-:S02]  /*2490*/  IMAD.MOV R18, RZ, RZ, -R18 ;  /* 0x000000ffff127224 */ /* 0x000fc400078e0a12 */
[----:B------:R-:W-:Y:S02]  /*24a0*/  IMAD.MOV R14, RZ, RZ, -R14 ;  /* 0x000000ffff0e7224 */ /* 0x000fe400078e0a0e */
[--C-:B------:R-:W-:Y:S01]  /*24b0*/  @!P5 IMAD.IADD R7, R7, 0x1, -R4.reuse ;  /* 0x000000010707d824 */ /* 0x100fe200078e0a04 */
[C---:B------:R-:W-:Y:S01]  /*24c0*/  ISETP.GT.U32.AND P5, PT, R4.reuse, R69, PT ;  /* 0x000000450400720c */ /* 0x040fe20003fa4070 */
[C---:B------:R-:W-:Y:S01]  /*24d0*/  IMAD R71, R4.reuse, R18, R71 ;  /* 0x0000001204477224 */ /* 0x040fe200078e0247 */
[----:B------:R-:W-:Y:S01]  /*24e0*/  IABS R75, R184 ;  /* 0x000000b8004b7213 */ /* 0x000fe20000000000 */
[C---:B------:R-:W-:Y:S02]  /*24f0*/  IMAD R73, R4.reuse, R14, R73 ;  /* 0x0000000e04497224 */ /* 0x040fe400078e0249 */
[----:B------:R-:W-:Y:S01]  /*2500*/  @!P6 IMAD.IADD R65, R65, 0x1, -R4 ;  /* 0x000000014141e824 */ /* 0x000fe200078e0a04 */
[----:B------:R-:W-:Y:S01]  /*2510*/  ISETP.GT.U32.AND P6, PT, R4, R71, PT ;  /* 0x000000470400720c */ /* 0x000fe20003fc4070 */
[----:B------:R-:W-:-:S04]  /*2520*/  IMAD.HI.U32 R5, R5, R75, RZ ;  /* 0x0000004b05057227 */ /* 0x000fc800078e00ff */
[--C-:B------:R-:W-:Y:S01]  /*2530*/  @!P3 IMAD.IADD R67, R67, 0x1, -R4.reuse ;  /* 0x000000014343b824 */ /* 0x100fe200078e0a04 */
[----:B------:R-:W-:Y:S01]  /*2540*/  ISETP.GT.U32.AND P3, PT, R4, R73, PT ;  /* 0x000000490400720c */ /* 0x000fe20003f64070 */
[----:B------:R-:W-:Y:S02]  /*2550*/  IMAD.MOV R5, RZ, RZ, -R5 ;  /* 0x000000ffff057224 */ /* 0x000fe400078e0a05 */
[--C-:B------:R-:W-:Y:S01]  /*2560*/  @!P4 IMAD.IADD R15, R15, 0x1, -R4.reuse ;  /* 0x000000010f0fc824 */ /* 0x100fe200078e0a04 */
[----:B------:R-:W-:Y:S01]  /*2570*/  ISETP.GE.AND P4, PT, R191, RZ, PT ;  /* 0x000000ffbf00720c */ /* 0x000fe20003f86270 */
[--C-:B------:R-:W-:Y:S01]  /*2580*/  @!P5 IMAD.IADD R69, R69, 0x1, -R4.reuse ;  /* 0x000000014545d824 */ /* 0x100fe200078e0a04 */
[----:B------:R-:W-:Y:S01]  /*2590*/  ISETP.GE.AND P5, PT, R190, RZ, PT ;  /* 0x000000ffbe00720c */ /* 0x000fe20003fa6270 */
[----:B------:R-:W-:Y:S02]  /*25a0*/  IMAD R75, R4, R5, R75 ;  /* 0x00000005044b7224 */ /* 0x000fe400078e024b */
[----:B------:R-:W-:-:S02]  /*25b0*/  @!P6 IMAD.IADD R71, R71, 0x1, -R4 ;  /* 0x000000014747e824 */ /* 0x000fc400078e0a04 */
[----:B------:R-:W-:Y:S01]  /*25c0*/  IMAD.MOV.U32 R26, RZ, RZ, R7 ;  /* 0x000000ffff1a7224 */ /* 0x000fe200078e0007 */
[C---:B------:R-:W-:Y:S01]  /*25d0*/  ISETP.GT.U32.AND P6, PT, R4.reuse, R75, PT ;  /* 0x0000004b0400720c */ /* 0x040fe20003fc4070 */
[----:B------:R-:W-:Y:S01]  /*25e0*/  @!P3 IMAD.IADD R73, R73, 0x1, -R4 ;  /* 0x000000014949b824 */ /* 0x000fe200078e0a04 */
[----:B------:R-:W-:-:S03]  /*25f0*/  ISETP.GT.U32.AND P3, PT, R4, R69, PT ;  /* 0x000000450400720c */ /* 0x000fc60003f64070 */
[----:B------:R-:W-:Y:S01]  /*2600*/  @!P4 IMAD.MOV R26, RZ, RZ, -R26 ;  /* 0x000000ffff1ac224 */ /* 0x000fe200078e0a1a */
[C---:B------:R-:W-:Y:S01]  /*2610*/  ISETP.GT.U32.AND P4, PT, R4.reuse, R73, PT ;  /* 0x000000490400720c */ /* 0x040fe20003f84070 */
[----:B------:R-:W-:Y:S01]  /*2620*/  @!P5 IMAD.MOV R65, RZ, RZ, -R65 ;  /* 0x000000ffff41d224 */ /* 0x000fe200078e0a41 */
[----:B------:R-:W-:-:S05]  /*2630*/  ISETP.GT.U32.AND P5, PT, R4, R71, PT ;  /* 0x000000470400720c */ /* 0x000fca0003fa4070 */
[--C-:B------:R-:W-:Y:S02]  /*2640*/  @!P6 IMAD.IADD R75, R75, 0x1, -R4.reuse ;  /* 0x000000014b4be824 */ /* 0x100fe400078e0a04 */
[--C-:B------:R-:W-:Y:S01]  /*2650*/  @!P3 IMAD.IADD R69, R69, 0x1, -R4.reuse ;  /* 0x000000014545b824 */ /* 0x100fe200078e0a04 */
[----:B------:R-:W-:Y:S02]  /*2660*/  ISETP.GE.AND P3, PT, R189, RZ, PT ;  /* 0x000000ffbd00720c */ /* 0x000fe40003f66270 */
[----:B------:R-:W-:Y:S01]  /*2670*/  ISETP.GT.U32.AND P6, PT, R4, R75, PT ;  /* 0x0000004b0400720c */ /* 0x000fe20003fc4070 */
[--C-:B------:R-:W-:Y:S01]  /*2680*/  @!P4 IMAD.IADD R73, R73, 0x1, -R4.reuse ;  /* 0x000000014949c824 */ /* 0x100fe200078e0a04 */
[----:B------:R-:W-:Y:S01]  /*2690*/  ISETP.GE.AND P4, PT, R187, RZ, PT ;  /* 0x000000ffbb00720c */ /* 0x000fe20003f86270 */
[----:B------:R-:W-:Y:S01]  /*26a0*/  @!P5 IMAD.IADD R71, R71, 0x1, -R4 ;  /* 0x000000014747d824 */ /* 0x000fe200078e0a04 */
[----:B------:R-:W-:Y:S01]  /*26b0*/  ISETP.GE.AND P5, PT, R188, RZ, PT ;  /* 0x000000ffbc00720c */ /* 0x000fe20003fa6270 */
[----:B------:R-:W-:-:S02]  /*26c0*/  IMAD.MOV.U32 R28, RZ, RZ, R15 ;  /* 0x000000ffff1c7224 */ /* 0x000fc400078e000f */
[----:B------:R-:W-:-:S04]  /*26d0*/  IMAD R30, R12, 0x4, R6 ;  /* 0x000000040c1e7824 */ /* 0x000fc800078e0206 */
[----:B------:R-:W-:Y:S02]  /*26e0*/  @!P3 IMAD.MOV R67, RZ, RZ, -R67 ;  /* 0x000000ffff43b224 */ /* 0x000fe400078e0a43 */
[----:B------:R-:W-:Y:S01]  /*26f0*/  @!P6 IMAD.IADD R75, R75, 0x1, -R4 ;  /* 0x000000014b4be824 */ /* 0x000fe200078e0a04 */
[-C--:B------:R-:W-:Y:S01]  /*2700*/  LEA R4, P3, R8, R17.reuse, 0x1 ;  /* 0x0000001108047211 */ /* 0x080fe200078608ff */
[----:B------:R-:W-:Y:S01]  /*2710*/  @!P4 IMAD.MOV R69, RZ, RZ, -R69 ;  /* 0x000000ffff45c224 */ /* 0x000fe200078e0a45 */
[----:B------:R-:W-:Y:S01]  /*2720*/  LEA R14, P4, R16, R17, 0x1 ;  /* 0x00000011100e7211 */ /* 0x000fe200078808ff */
[----:B------:R-:W-:Y:S01]  /*2730*/  @!P5 IMAD.MOV R28, RZ, RZ, -R28 ;  /* 0x000000ffff1cd224 */ /* 0x000fe200078e0a1c */
[----:B------:R-:W-:Y:S02]  /*2740*/  LEA.HI.X.SX32 R5, R8, R19, 0x1, P3 ;  /* 0x0000001308057211 */ /* 0x000fe400018f0eff */
[-C--:B------:R-:W-:Y:S02]  /*2750*/  LEA R6, P6, R10, R17.reuse, 0x1 ;  /* 0x000000110a067211 */ /* 0x080fe400078c08ff */
[----:B------:R-:W-:-:S02]  /*2760*/  LEA R8, P5, R9, R17, 0x1 ;  /* 0x0000001109087211 */ /* 0x000fc400078a08ff */
[----:B------:R-:W-:Y:S02]  /*2770*/  LEA.HI.X.SX32 R15, R16, R19, 0x1, P4 ;  /* 0x00000013100f7211 */ /* 0x000fe400020f0eff */
[----:B------:R-:W-:Y:S02]  /*2780*/  LEA R16, P4, R30, R17, 0x1 ;  /* 0x000000111e107211 */ /* 0x000fe400078808ff */
[-C--:B------:R-:W-:Y:S02]  /*2790*/  LEA.HI.X.SX32 R7, R10, R19.reuse, 0x1, P6 ;  /* 0x000000130a077211 */ /* 0x080fe400030f0eff */
[----:B------:R-:W-:Y:S02]  /*27a0*/  LEA.HI.X.SX32 R9, R9, R19, 0x1, P5 ;  /* 0x0000001309097211 */ /* 0x000fe400028f0eff */
[-C--:B------:R-:W-:Y:S02]  /*27b0*/  LEA R10, P3, R11, R17.reuse, 0x1 ;  /* 0x000000110b0a7211 */ /* 0x080fe400078608ff */
[----:B------:R-:W-:-:S02]  /*27c0*/  LEA R18, P5, R86, R17, 0x1 ;  /* 0x0000001156127211 */ /* 0x000fc400078a08ff */
[-C--:B------:R-:W-:Y:S02]  /*27d0*/  LEA.HI.X.SX32 R17, R30, R19.reuse, 0x1, P4 ;  /* 0x000000131e117211 */ /* 0x080fe400020f0eff */
[----:B------:R-:W-:Y:S02]  /*27e0*/  ISETP.GE.AND P4, PT, R185, RZ, PT ;  /* 0x000000ffb900720c */ /* 0x000fe40003f86270 */
[----:B------:R-:W-:Y:S02]  /*27f0*/  ISETP.GE.AND P6, PT, R184, RZ, PT ;  /* 0x000000ffb800720c */ /* 0x000fe40003fc6270 */
[----:B------:R-:W-:Y:S02]  /*2800*/  LEA.HI.X.SX32 R11, R11, R19, 0x1, P3 ;  /* 0x000000130b0b7211 */ /* 0x000fe400018f0eff */
[----:B------:R-:W-:Y:S02]  /*2810*/  ISETP.GE.AND P3, PT, R186, RZ, PT ;  /* 0x000000ffba00720c */ /* 0x000fe40003f66270 */
[----:B------:R-:W-:-:S02]  /*2820*/  LOP3.LUT R143, R121, 0x34, RZ, 0xfc, !PT ;  /* 0x00000034798f7812 */ /* 0x000fc400078efcff */
[----:B------:R-:W-:-:S03]  /*2830*/  LOP3.LUT R141, R121, 0x3c, RZ, 0xfc, !PT ;  /* 0x0000003c798d7812 */ /* 0x000fc600078efcff */
[----:B------:R-:W-:Y:S01]  /*2840*/  @!P4 IMAD.MOV R73, RZ, RZ, -R73 ;  /* 0x000000ffff49c224 */ /* 0x000fe200078e0a49 */
[-C--:B------:R-:W-:Y:S01]  /*2850*/  ISETP.LT.AND P4, PT, R143, R2.reuse, P0 ;  /* 0x000000028f00720c */ /* 0x080fe20000781270 */
[----:B------:R-:W-:Y:S01]  /*2860*/  @!P6 IMAD.MOV R75, RZ, RZ, -R75 ;  /* 0x000000ffff4be224 */ /* 0x000fe200078e0a4b */
[----:B------:R-:W-:Y:S02]  /*2870*/  LOP3.LUT R145, R121, 0x2c, RZ, 0xfc, !PT ;  /* 0x0000002c79917812 */ /* 0x000fe400078efcff */
[-C--:B------:R-:W-:Y:S01]  /*2880*/  ISETP.LT.AND P6, PT, R141, R2.reuse, P0 ;  /* 0x000000028d00720c */ /* 0x080fe200007c1270 */
[----:B------:R-:W-:Y:S01]  /*2890*/  @!P3 IMAD.MOV R71, RZ, RZ, -R71 ;  /* 0x000000ffff47b224 */ /* 0x000fe200078e0a47 */
[----:B------:R-:W-:Y:S02]  /*28a0*/  ISETP.LT.AND P3, PT, R145, R2, P0 ;  /* 0x000000029100720c */ /* 0x000fe40000761270 */
[----:B------:R-:W-:Y:S02]  /*28b0*/  PRMT R144, RZ, 0x7610, R144 ;  /* 0x00007610ff907816 */ /* 0x000fe40000000090 */
[----:B------:R-:W-:-:S02]  /*28c0*/  PRMT R142, RZ, 0x7610, R142 ;  /* 0x00007610ff8e7816 */ /* 0x000fc4000000008e */
[----:B------:R-:W-:Y:S02]  /*28d0*/  LOP3.LUT R147, R121, 0x8, RZ, 0xfc, !PT ;  /* 0x0000000879937812 */ /* 0x000fe400078efcff */
[----:B------:R-:W-:Y:S01]  /*28e0*/  PRMT R140, RZ, 0x7610, R140 ;  /* 0x00007610ff8c7816 */ /* 0x000fe2000000008c */
[----:B------:R1:W3:Y:S01]  /*28f0*/  @P4 LDG.E.U16 R144, desc[UR20][R14.64] ;  /* 0x000000140e904981 */ /* 0x0002e2000c1e1500 */
[----:B------:R-:W-:Y:S02]  /*2900*/  LEA.HI.X.SX32 R19, R86, R19, 0x1, P5 ;  /* 0x0000001356137211 */ /* 0x000fe400028f0eff */
[----:B------:R-:W-:Y:S01]  /*2910*/  ISETP.NE.AND P5, PT, R29, RZ, PT ;  /* 0x000000ff1d00720c */ /* 0x000fe20003fa5270 */
[----:B------:R0:W3:Y:S01]  /*2920*/  @P6 LDG.E.U16 R142, desc[UR20][R16.64] ;  /* 0x00000014108e6981 */ /* 0x0000e2000c1e1500 */
[----:B------:R-:W-:Y:S02]  /*2930*/  LOP3.LUT R29, RZ, R29, RZ, 0x33, !PT ;  /* 0x0000001dff1d7212 */ /* 0x000fe400078e33ff */
[-C--:B------:R-:W-:Y:S01]  /*2940*/  ISETP.LT.AND P6, PT, R147, R2.reuse, P0 ;  /* 0x000000029300720c */ /* 0x080fe200007c1270 */
[----:B------:R0:W3:Y:S01]  /*2950*/  @P3 LDG.E.U16 R140, desc[UR20][R18.64] ;  /* 0x00000014128c3981 */ /* 0x0000e2000c1e1500 */
[----:B-1----:R-:W-:Y:S01]  /*2960*/  IMAD R14, R119, R13, RZ ;  /* 0x0000000d770e7224 */ /* 0x002fe200078e02ff */
[----:B------:R-:W-:-:S02]  /*2970*/  ISETP.LT.AND P4, PT, R121, R2, P0 ;  /* 0x000000027900720c */ /* 0x000fc40000781270 */
[C---:B------:R-:W-:Y:S02]  /*2980*/  SEL R20, R29.reuse, R20, !P5 ;  /* 0x000000141d147207 */ /* 0x040fe40006800000 */
[C---:B------:R-:W-:Y:S02]  /*2990*/  LEA R90, P3, R14.reuse, UR14, 0x1 ;  /* 0x0000000e0e5a7c11 */ /* 0x040fe4000f8608ff */
[C---:B------:R-:W-:Y:S02]  /*29a0*/  SEL R31, R29.reuse, R31, !P5 ;  /* 0x0000001f1d1f7207 */ /* 0x040fe40006800000 */
[----:B------:R-:W-:Y:S02]  /*29b0*/  PRMT R182, RZ, 0x7610, R182 ;  /* 0x00007610ffb67816 */ /* 0x000fe400000000b6 */
[----:B------:R-:W-:Y:S02]  /*29c0*/  PRMT R183, RZ, 0x7610, R183 ;  /* 0x00007610ffb77816 */ /* 0x000fe400000000b7 */
[----:B------:R-:W-:Y:S01]  /*29d0*/  LEA.HI.X.SX32 R92, R14, UR15, 0x1, P3 ;  /* 0x0000000f0e5c7c11 */ /* 0x000fe200098f0eff */
[----:B--2---:R-:W-:Y:S01]  /*29e0*/  IMAD R14, R20, UR4, RZ ;  /* 0x00000004140e7c24 */ /* 0x004fe2000f8e02ff */
[----:B------:R-:W-:Y:S01]  /*29f0*/  SEL R33, R29, R33, !P5 ;  /* 0x000000211d217207 */ /* 0x000fe20006800000 */
[----:B------:R-:W-:Y:S01]  /*2a00*/  IMAD R15, R31, UR4, RZ ;  /* 0x000000041f0f7c24 */ /* 0x000fe2000f8e02ff */
[C---:B------:R-:W-:Y:S01]  /*2a10*/  SEL R35, R29.reuse, R35, !P5 ;  /* 0x000000231d237207 */ /* 0x040fe20006800000 */
[----:B------:R-:W2:Y:S01]  /*2a20*/  @P6 LDG.E.U16 R182, desc[UR20][R6.64] ;  /* 0x0000001406b66981 */ /* 0x000ea2000c1e1500 */
[----:B------:R-:W-:-:S02]  /*2a30*/  SEL R37, R29, R37, !P5 ;  /* 0x000000251d257207 */ /* 0x000fc40006800000 */
[C---:B------:R-:W-:Y:S01]  /*2a40*/  SEL R43, R29.reuse, R43, !P5 ;  /* 0x0000002b1d2b7207 */ /* 0x040fe20006800000 */
[----:B------:R-:W2:Y:S01]  /*2a50*/  @P4 LDG.E.U16 R183, desc[UR20][R4.64] ;  /* 0x0000001404b74981 */ /* 0x000ea2000c1e1500 */
[----:B------:R-:W-:Y:S01]  /*2a60*/  SEL R21, R29, R21, !P5 ;  /* 0x000000151d157207 */ /* 0x000fe20006800000 */
[----:B0-----:R-:W-:Y:S01]  /*2a70*/  IMAD R16, R33, UR4, RZ ;  /* 0x0000000421107c24 */ /* 0x001fe2000f8e02ff */
[----:B------:R-:W-:Y:S01]  /*2a80*/  SEL R22, R29, R22, !P5 ;  /* 0x000000161d167207 */ /* 0x000fe20006800000 */
[----:B------:R-:W-:Y:S01]  /*2a90*/  IMAD R17, R35, UR4, RZ ;  /* 0x0000000423117c24 */ /* 0x000fe2000f8e02ff */
[-C--:B------:R-:W-:Y:S02]  /*2aa0*/  LEA R18, P6, R14, R90.reuse, 0x1 ;  /* 0x0000005a0e127211 */ /* 0x080fe400078c08ff */
[----:B------:R-:W-:Y:S02]  /*2ab0*/  SEL R39, R29, R39, !P5 ;  /* 0x000000271d277207 */ /* 0x000fe40006800000 */
[----:B------:R-:W-:Y:S01]  /*2ac0*/  LEA R20, P4, R15, R90, 0x1 ;  /* 0x0000005a0f147211 */ /* 0x000fe200078808ff */
[----:B------:R-:W-:Y:S01]  /*2ad0*/  IMAD R33, R43, UR4, RZ ;  /* 0x000000042b217c24 */ /* 0x000fe2000f8e02ff */
[----:B------:R-:W-:Y:S01]  /*2ae0*/  SEL R30, R29, R27, !P5 ;  /* 0x0000001b1d1e7207 */ /* 0x000fe20006800000 */
[----:B------:R-:W-:Y:S01]  /*2af0*/  IMAD R27, R37, UR4, RZ ;  /* 0x00000004251b7c24 */ /* 0x000fe2000f8e02ff */
[----:B------:R-:W-:Y:S01]  /*2b00*/  SEL R41, R29, R41, !P5 ;  /* 0x000000291d297207 */ /* 0x000fe20006800000 */
[----:B------:R-:W-:Y:S01]  /*2b10*/  IMAD R37, R21, UR4, RZ ;  /* 0x0000000415257c24 */ /* 0x000fe2000f8e02ff */
[C---:B------:R-:W-:Y:S01]  /*2b20*/  SEL R23, R29.reuse, R23, !P5 ;  /* 0x000000171d177207 */ /* 0x040fe20006800000 */
[----:B------:R-:W-:Y:S01]  /*2b30*/  IMAD R43, R22, UR4, RZ ;  /* 0x00000004162b7c24 */ /* 0x000fe2000f8e02ff */
[----:B------:R-:W-:-:S02]  /*2b40*/  SEL R25, R29, R25, !P5 ;  /* 0x000000191d197207 */ /* 0x000fc40006800000 */
[----:B------:R-:W-:Y:S02]  /*2b50*/  LEA.HI.X.SX32 R19, R14, R92, 0x1, P6 ;  /* 0x0000005c0e137211 */ /* 0x000fe400030f0eff */
[C---:B------:R-:W-:Y:S02]  /*2b60*/  SEL R45, R29.reuse, R45, !P5 ;  /* 0x0000002d1d2d7207 */ /* 0x040fe40006800000 */
[C---:B------:R-:W-:Y:S02]  /*2b70*/  SEL R47, R29.reuse, R47, !P5 ;  /* 0x0000002f1d2f7207 */ /* 0x040fe40006800000 */
[C---:B------:R-:W-:Y:S02]  /*2b80*/  SEL R49, R29.reuse, R49, !P5 ;  /* 0x000000311d317207 */ /* 0x040fe40006800000 */
[C---:B------:R-:W-:Y:S02]  /*2b90*/  SEL R51, R29.reuse, R51, !P5 ;  /* 0x000000331d337207 */ /* 0x040fe40006800000 */
[----:B------:R-:W-:-:S02]  /*2ba0*/  SEL R53, R29, R53, !P5 ;  /* 0x000000351d357207 */ /* 0x000fc40006800000 */
[C---:B------:R-:W-:Y:S02]  /*2bb0*/  SEL R55, R29.reuse, R55, !P5 ;  /* 0x000000371d377207 */ /* 0x040fe40006800000 */
        /* <DEDUP_REMOVED lines=12> */
[----:B------:R-:W-:Y:S01]  /*2c80*/  SEL R75, R29, R75, !P5 ;  /* 0x0000004b1d4b7207 */ /* 0x000fe20006800000 */
[----:B------:R-:W-:Y:S01]  /*2c90*/  IMAD R29, R39, UR4, RZ ;  /* 0x00000004271d7c24 */ /* 0x000fe2000f8e02ff */
[C---:B------:R-:W-:Y:S02]  /*2ca0*/  LEA R22, P6, R16.reuse, R90, 0x1 ;  /* 0x0000005a10167211 */ /* 0x040fe400078c08ff */
[----:B------:R-:W-:Y:S02]  /*2cb0*/  LEA.HI.X.SX32 R21, R15, R92, 0x1, P4 ;  /* 0x0000005c0f157211 */ /* 0x000fe400020f0eff */
[----:B------:R-:W-:Y:S01]  /*2cc0*/  LEA R24, P4, R17, R90, 0x1 ;  /* 0x0000005a11187211 */ /* 0x000fe200078808ff */
[----:B------:R-:W-:Y:S02]  /*2cd0*/  IMAD R31, R41, UR4, RZ ;  /* 0x00000004291f7c24 */ /* 0x000fe4000f8e02ff */
[----:B------:R-:W-:Y:S01]  /*2ce0*/  IMAD R39, R23, UR4, RZ ;  /* 0x0000000417277c24 */ /* 0x000fe2000f8e02ff */
[----:B------:R-:W-:Y:S01]  /*2cf0*/  LEA.HI.X.SX32 R23, R16, R92, 0x1, P6 ;  /* 0x0000005c10177211 */ /* 0x000fe200030f0eff */
[----:B------:R-:W-:Y:S01]  /*2d00*/  IMAD R41, R25, UR4, RZ ;  /* 0x0000000419297c24 */ /* 0x000fe2000f8e02ff */
[----:B------:R-:W-:-:S02]  /*2d10*/  LEA R26, P6, R27, R90, 0x1 ;  /* 0x0000005a1b1a7211 */ /* 0x000fc400078c08ff */
[----:B------:R-:W-:Y:S02]  /*2d20*/  LEA.HI.X.SX32 R25, R17, R92, 0x1, P4 ;  /* 0x0000005c11197211 */ /* 0x000fe400020f0eff */
[----:B------:R-:W-:Y:S01]  /*2d30*/  LEA R28, P4, R29, R90, 0x1 ;  /* 0x0000005a1d1c7211 */ /* 0x000fe200078808ff */
[----:B------:R-:W-:Y:S01]  /*2d40*/  IMAD R35, R45, UR4, RZ ;  /* 0x000000042d237c24 */ /* 0x000fe2000f8e02ff */
[----:B------:R-:W-:Y:S01]  /*2d50*/  LEA.HI.X.SX32 R27, R27, R92, 0x1, P6 ;  /* 0x0000005c1b1b7211 */ /* 0x000fe200030f0eff */
[----:B------:R-:W-:Y:S01]  /*2d60*/  IMAD R45, R30, UR4, RZ ;  /* 0x000000041e2d7c24 */ /* 0x000fe2000f8e02ff */
[----:B------:R-:W-:Y:S01]  /*2d70*/  LEA R30, P6, R31, R90, 0x1 ;  /* 0x0000005a1f1e7211 */ /* 0x000fe200078c08ff */
[----:B------:R-:W-:Y:S01]  /*2d80*/  IMAD R14, R32, UR4, RZ ;  /* 0x00000004200e7c24 */ /* 0x000fe2000f8e02ff */
[----:B------:R-:W-:Y:S02]  /*2d90*/  LEA.HI.X.SX32 R29, R29, R92, 0x1, P4 ;  /* 0x0000005c1d1d7211 */ /* 0x000fe400020f0eff */
[----:B------:R-:W-:-:S02]  /*2da0*/  LEA R32, P4, R33, R90, 0x1 ;  /* 0x0000005a21207211 */ /* 0x000fc400078808ff */
[----:B------:R-:W-:Y:S02]  /*2db0*/  LEA.HI.X.SX32 R31, R31, R92, 0x1, P6 ;  /* 0x0000005c1f1f7211 */ /* 0x000fe400030f0eff */
[----:B------:R-:W-:Y:S02]  /*2dc0*/  LEA R34, P6, R35, R90, 0x1 ;  /* 0x0000005a23227211 */ /* 0x000fe400078c08ff */
[----:B------:R-:W-:Y:S02]  /*2dd0*/  LEA.HI.X.SX32 R33, R33, R92, 0x1, P4 ;  /* 0x0000005c21217211 */ /* 0x000fe400020f0eff */
[----:B------:R-:W-:Y:S02]  /*2de0*/  LEA R36, P4, R37, R90, 0x1 ;  /* 0x0000005a25247211 */ /* 0x000fe400078808ff */
[----:B------:R-:W-:Y:S02]  /*2df0*/  LEA.HI.X.SX32 R35, R35, R92, 0x1, P6 ;  /* 0x0000005c23237211 */ /* 0x000fe400030f0eff */
[----:B------:R-:W-:-:S02]  /*2e00*/  LEA R38, P6, R39, R90, 0x1 ;  /* 0x0000005a27267211 */ /* 0x000fc400078c08ff */
[----:B------:R-:W-:Y:S02]  /*2e10*/  LEA.HI.X.SX32 R37, R37, R92, 0x1, P4 ;  /* 0x0000005c25257211 */ /* 0x000fe400020f0eff */
[----:B------:R-:W-:Y:S01]  /*2e20*/  LEA R40, P4, R41, R90, 0x1 ;  /* 0x0000005a29287211 */ /* 0x000fe200078808ff */
[----:B------:R-:W-:Y:S01]  /*2e30*/  IMAD R47, R47, UR4, RZ ;  /* 0x000000042f2f7c24 */ /* 0x000fe2000f8e02ff */
[----:B------:R-:W-:Y:S01]  /*2e40*/  LEA.HI.X.SX32 R39, R39, R92, 0x1, P6 ;  /* 0x0000005c27277211 */ /* 0x000fe200030f0eff */
[----:B------:R-:W-:Y:S01]  /*2e50*/  IMAD R49, R49, UR4, RZ ;  /* 0x0000000431317c24 */ /* 0x000fe2000f8e02ff */
[----:B------:R-:W-:Y:S02]  /*2e60*/  LEA R42, P6, R43, R90, 0x1 ;  /* 0x0000005a2b2a7211 */ /* 0x000fe400078c08ff */
[----:B------:R-:W-:Y:S02]  /*2e70*/  LEA.HI.X.SX32 R41, R41, R92, 0x1, P4 ;  /* 0x0000005c29297211 */ /* 0x000fe400020f0eff */
[----:B------:R-:W-:Y:S01]  /*2e80*/  LEA R44, P4, R45, R90, 0x1 ;  /* 0x0000005a2d2c7211 */ /* 0x000fe200078808ff */
[----:B------:R-:W-:Y:S01]  /*2e90*/  IMAD R67, R46, UR4, RZ ;  /* 0x000000042e437c24 */ /* 0x000fe2000f8e02ff */
[----:B------:R-:W-:Y:S01]  /*2ea0*/  LEA.HI.X.SX32 R43, R43, R92, 0x1, P6 ;  /* 0x0000005c2b2b7211 */ /* 0x000fe200030f0eff */
[----:B------:R-:W-:Y:S01]  /*2eb0*/  IMAD R51, R51, UR4, RZ ;  /* 0x0000000433337c24 */ /* 0x000fe2000f8e02ff */
[----:B------:R-:W-:Y:S01]  /*2ec0*/  LEA R46, P6, R47, R90, 0x1 ;  /* 0x0000005a2f2e7211 */ /* 0x000fe200078c08ff */
[----:B------:R-:W-:Y:S01]  /*2ed0*/  IMAD R53, R53, UR4, RZ ;  /* 0x0000000435357c24 */ /* 0x000fe2000f8e02ff */
[----:B------:R-:W-:-:S02]  /*2ee0*/  LEA.HI.X.SX32 R45, R45, R92, 0x1, P4 ;  /* 0x0000005c2d2d7211 */ /* 0x000fc400020f0eff */
        /* <DEDUP_REMOVED lines=17> */
[----:B------:R-:W-:Y:S01]  /*3000*/  LEA R58, P6, R15, R90, 0x1 ;  /* 0x0000005a0f3a7211 */ /* 0x000fe200078c08ff */
[----:B------:R-:W-:Y:S01]  /*3010*/  IMAD R65, R63, UR4, RZ ;  /* 0x000000043f417c24 */ /* 0x000fe2000f8e02ff */
[----:B------:R-:W-:Y:S02]  /*3020*/  LEA.HI.X.SX32 R57, R14, R92, 0x1, P4 ;  /* 0x0000005c0e397211 */ /* 0x000fe400020f0eff */
[----:B------:R-:W-:Y:S01]  /*3030*/  LEA R60, P4, R16, R90, 0x1 ;  /* 0x0000005a103c7211 */ /* 0x000fe200078808ff */
[----:B------:R-:W-:Y:S01]  /*3040*/  IMAD R14, R62, UR4, RZ ;  /* 0x000000043e0e7c24 */ /* 0x000fe2000f8e02ff */
[----:B------:R-:W-:-:S02]  /*3050*/  LEA.HI.X.SX32 R59, R15, R92, 0x1, P6 ;  /* 0x0000005c0f3b7211 */ /* 0x000fc400030f0eff */
[----:B------:R-:W-:Y:S02]  /*3060*/  LEA R62, P6, R17, R90, 0x1 ;  /* 0x0000005a113e7211 */ /* 0x000fe400078c08ff */
[----:B------:R-:W-:Y:S02]  /*3070*/  LEA.HI.X.SX32 R61, R16, R92, 0x1, P4 ;  /* 0x0000005c103d7211 */ /* 0x000fe400020f0eff */
[----:B------:R-:W-:Y:S01]  /*3080*/  LEA R64, P4, R65, R90, 0x1 ;  /* 0x0000005a41407211 */ /* 0x000fe200078808ff */
[----:B------:R-:W-:Y:S01]  /*3090*/  IMAD R15, R66, UR4, RZ ;  /* 0x00000004420f7c24 */ /* 0x000fe2000f8e02ff */
[----:B------:R-:W-:Y:S02]  /*30a0*/  LEA.HI.X.SX32 R63, R17, R92, 0x1, P6 ;  /* 0x0000005c113f7211 */ /* 0x000fe400030f0eff */
[----:B------:R-:W-:Y:S02]  /*30b0*/  LEA R66, P6, R67, R90, 0x1 ;  /* 0x0000005a43427211 */ /* 0x000fe400078c08ff */
[----:B------:R-:W-:-:S02]  /*30c0*/  LEA.HI.X.SX32 R65, R65, R92, 0x1, P4 ;  /* 0x0000005c41417211 */ /* 0x000fc400020f0eff */
[----:B------:R-:W-:Y:S01]  /*30d0*/  LEA R68, P4, R69, R90, 0x1 ;  /* 0x0000005a45447211 */ /* 0x000fe200078808ff */
[----:B------:R-:W-:Y:S01]  /*30e0*/  IMAD R17, R70, UR4, RZ ;  /* 0x0000000446117c24 */ /* 0x000fe2000f8e02ff */
[----:B------:R-:W-:Y:S02]  /*30f0*/  LEA.HI.X.SX32 R67, R67, R92, 0x1, P6 ;  /* 0x0000005c43437211 */ /* 0x000fe400030f0eff */
[----:B------:R-:W-:Y:S02]  /*3100*/  LEA R70, P6, R71, R90, 0x1 ;  /* 0x0000005a47467211 */ /* 0x000fe400078c08ff */
[----:B------:R-:W-:Y:S02]  /*3110*/  LEA.HI.X.SX32 R69, R69, R92, 0x1, P4 ;  /* 0x0000005c45457211 */ /* 0x000fe400020f0eff */
[C---:B------:R-:W-:Y:S02]  /*3120*/  LOP3.LUT R149, R121.reuse, 0x4, RZ, 0xfc, !PT ;  /* 0x0000000479957812 */ /* 0x040fe400078efcff */
[----:B------:R-:W-:-:S02]  /*3130*/  LOP3.LUT R151, R121, 0xc, RZ, 0xfc, !PT ;  /* 0x0000000c79977812 */ /* 0x000fc400078efcff */
[----:B------:R-:W-:Y:S02]  /*3140*/  LEA R72, P4, R73, R90, 0x1 ;  /* 0x0000005a49487211 */ /* 0x000fe400078808ff */
[----:B------:R-:W-:Y:S01]  /*3150*/  LEA.HI.X.SX32 R71, R71, R92, 0x1, P6 ;  /* 0x0000005c47477211 */ /* 0x000fe200030f0eff */
[----:B------:R-:W-:Y:S01]  /*3160*/  IMAD R89, R75, UR4, RZ ;  /* 0x000000044b597c24 */ /* 0x000fe2000f8e02ff */
[-C--:B------:R-:W-:Y:S02]  /*3170*/  ISETP.LT.AND P3, PT, R149, R2.reuse, P0 ;  /* 0x000000029500720c */ /* 0x080fe40000761270 */
[----:B------:R-:W-:Y:S02]  /*3180*/  ISETP.LT.AND P5, PT, R151, R2, P0 ;  /* 0x000000029700720c */ /* 0x000fe400007a1270 */
[----:B------:R-:W-:Y:S02]  /*3190*/  LEA R74, P6, R14, R90, 0x1 ;  /* 0x0000005a0e4a7211 */ /* 0x000fe400078c08ff */
[----:B------:R-:W-:-:S02]  /*31a0*/  LEA.HI.X.SX32 R73, R73, R92, 0x1, P4 ;  /* 0x0000005c49497211 */ /* 0x000fc400020f0eff */
[----:B------:R-:W-:Y:S02]  /*31b0*/  LEA R76, P4, R17, R90, 0x1 ;  /* 0x0000005a114c7211 */ /* 0x000fe400078808ff */
[----:B------:R-:W-:Y:S02]  /*31c0*/  ISETP.LT.AND P0, PT, R119, R2, P0 ;  /* 0x000000027700720c */ /* 0x000fe40000701270 */
[----:B------:R-:W-:Y:S02]  /*31d0*/  LEA.HI.X.SX32 R75, R14, R92, 0x1, P6 ;  /* 0x0000005c0e4b7211 */ /* 0x000fe400030f0eff */
[----:B------:R-:W-:Y:S02]  /*31e0*/  LEA R16, P6, R15, R90, 0x1 ;  /* 0x0000005a0f107211 */ /* 0x000fe400078c08ff */
[----:B------:R-:W-:Y:S02]  /*31f0*/  LEA.HI.X.SX32 R77, R17, R92, 0x1, P4 ;  /* 0x0000005c114d7211 */ /* 0x000fe400020f0eff */
[----:B------:R-:W-:-:S02]  /*3200*/  LEA R14, P4, R89, R90, 0x1 ;  /* 0x0000005a590e7211 */ /* 0x000fc400078808ff */
[----:B------:R-:W-:Y:S02]  /*3210*/  PRMT R181, RZ, 0x7610, R181 ;  /* 0x00007610ffb57816 */ /* 0x000fe400000000b5 */
[----:B------:R-:W-:Y:S02]  /*3220*/  PRMT R180, RZ, 0x7610, R180 ;  /* 0x00007610ffb47816 */ /* 0x000fe400000000b4 */
[----:B------:R-:W-:Y:S02]  /*3230*/  PRMT R179, RZ, 0x7610, R179 ;  /* 0x00007610ffb37816 */ /* 0x000fe400000000b3 */
[----:B------:R-:W-:Y:S01]  /*3240*/  PRMT R178, RZ, 0x7610, R178 ;  /* 0x00007610ffb27816 */ /* 0x000fe200000000b2 */
[----:B------:R-:W5:Y:S01]  /*3250*/  @P3 LDG.E.U16 R181, desc[UR20][R8.64] ;  /* 0x0000001408b53981 */ /* 0x000f62000c1e1500 */
[----:B------:R-:W-:Y:S02]  /*3260*/  PRMT R177, RZ, 0x7610, R177 ;  /* 0x00007610ffb17816 */ /* 0x000fe400000000b1 */
[----:B------:R-:W-:Y:S01]  /*3270*/  PRMT R176, RZ, 0x7610, R176 ;  /* 0x00007610ffb07816 */ /* 0x000fe200000000b0 */
[----:B------:R-:W5:Y:S01]  /*3280*/  @P5 LDG.E.U16 R180, desc[UR20][R10.64] ;  /* 0x000000140ab45981 */ /* 0x000f62000c1e1500 */
[----:B------:R-:W-:-:S02]  /*3290*/  PRMT R175, RZ, 0x7610, R175 ;  /* 0x00007610ffaf7816 */ /* 0x000fc400000000af */
[----:B------:R-:W-:Y:S01]  /*32a0*/  PRMT R174, RZ, 0x7610, R174 ;  /* 0x00007610ffae7816 */ /* 0x000fe200000000ae */
[----:B------:R-:W5:Y:S01]  /*32b0*/  @P0 LDG.E.U16 R179, desc[UR20][R18.64] ;  /* 0x0000001412b30981 */ /* 0x000f62000c1e1500 */
        /* <DEDUP_REMOVED lines=37> */
[-C--:B------:R-:W-:Y:S01]  /*3510*/  LEA.HI.X.SX32 R17, R15, R92.reuse, 0x1, P6 ;  /* 0x0000005c0f117211 */ /* 0x080fe200030f0eff */
[----:B------:R-:W5:Y:S01]  /*3520*/  @P0 LDG.E.U16 R166, desc[UR20][R70.64] ;  /* 0x0000001446a60981 */ /* 0x000f62000c1e1500 */
[----:B------:R-:W-:Y:S02]  /*3530*/  PRMT R200, RZ, 0x7610, R200 ;  /* 0x00007610ffc87816 */ /* 0x000fe400000000c8 */
[----:B------:R-:W-:Y:S01]  /*3540*/  LEA.HI.X.SX32 R15, R89, R92, 0x1, P4 ;  /* 0x0000005c590f7211 */ /* 0x000fe200020f0eff */
[----:B------:R-:W5:Y:S04]  /*3550*/  @P0 LDG.E.U16 R165, desc[UR20][R74.64] ;  /* 0x000000144aa50981 */ /* 0x000f68000c1e1500 */
        /* <DEDUP_REMOVED lines=16> */
[----:B------:R-:W5:Y:S01]  /*3660*/  @P0 LDG.E.U16 R200, desc[UR20][R14.64] ;  /* 0x000000140ec80981 */ /* 0x000f62000c1e1500 */
[----:B------:R-:W-:-:S02]  /*3670*/  SHF.R.S32.HI R208, RZ, 0x1f, R83 ;  /* 0x0000001fffd07819 */ /* 0x000fc40000011453 */
[----:B------:R-:W-:Y:S02]  /*3680*/  SHF.R.S32.HI R90, RZ, 0x1f, R87 ;  /* 0x0000001fff5a7819 */ /* 0x000fe40000011457 */
[----:B------:R-:W-:Y:S02]  /*3690*/  SHF.L.U64.HI R208, R83, 0x1, R208 ;  /* 0x0000000153d07819 */ /* 0x000fe400000102d0 */
[----:B------:R-:W-:Y:S02]  /*36a0*/  SHF.R.S32.HI R92, RZ, 0x1f, R85 ;  /* 0x0000001fff5c7819 */ /* 0x000fe40000011455 */
[-C--:B------:R-:W-:Y:S02]  /*36b0*/  LEA R100, P0, R87, R81.reuse, 0x1 ;  /* 0x0000005157647211 */ /* 0x080fe400078008ff */
[----:B------:R-:W-:Y:S02]  /*36c0*/  LEA R96, P4, R85, R81, 0x1 ;  /* 0x0000005155607211 */ /* 0x000fe400078808ff */
[----:B------:R-:W-:-:S02]  /*36d0*/  SHF.R.S32.HI R89, RZ, 0x1f, R80 ;  /* 0x0000001fff597819 */ /* 0x000fc40000011450 */
[-C--:B------:R-:W-:Y:S02]  /*36e0*/  LEA R94, P5, R80, R81.reuse, 0x1 ;  /* 0x00000051505e7211 */ /* 0x080fe400078a08ff */
[----:B------:R-:W-:Y:S02]  /*36f0*/  SHF.R.S32.HI R83, RZ, 0x1f, R82 ;  /* 0x0000001fff537819 */ /* 0x000fe40000011452 */
[----:B------:R-:W-:Y:S02]  /*3700*/  LEA R98, P3, R82, R81, 0x1 ;  /* 0x0000005152627211 */ /* 0x000fe400078608ff */
[-C--:B------:R-:W-:Y:S02]  /*3710*/  LEA.HI.X R101, R87, R208.reuse, R90, 0x1, P0 ;  /* 0x000000d057657211 */ /* 0x080fe400000f0c5a */
[-C--:B------:R-:W-:Y:S02]  /*3720*/  LEA.HI.X R207, R85, R208.reuse, R92, 0x1, P4 ;  /* 0x000000d055cf7211 */ /* 0x080fe400020f0c5c */
[----:B------:R-:W-:-:S02]  /*3730*/  LEA.HI.X R206, R80, R208, R89, 0x1, P5 ;  /* 0x000000d050ce7211 */ /* 0x000fc400028f0c59 */
[----:B------:R-:W-:Y:S02]  /*3740*/  SHF.R.S32.HI R87, RZ, 0x1f, R88 ;  /* 0x0000001fff577819 */ /* 0x000fe40000011458 */
[-C--:B------:R-:W-:Y:S02]  /*3750*/  LEA R95, P4, R88, R81.reuse, 0x1 ;  /* 0x00000051585f7211 */ /* 0x080fe400078808ff */
[----:B------:R-:W-:Y:S02]  /*3760*/  LOP3.LUT R80, R110, 0xc0, RZ, 0xc0, !PT ;  /* 0x000000c06e507812 */ /* 0x000fe400078ec0ff */
[----:B------:R-:W-:Y:S02]  /*3770*/  LEA.HI.X R99, R82, R208, R83, 0x1, P3 ;  /* 0x000000d052637211 */ /* 0x000fe400018f0c53 */
[----:B------:R-:W-:Y:S02]  /*3780*/  SHF.R.S32.HI R85, RZ, 0x1f, R78 ;  /* 0x0000001fff557819 */ /* 0x000fe4000001144e */
[----:B------:R-:W-:-:S02]  /*3790*/  LEA R97, P3, R78, R81, 0x1 ;  /* 0x000000514e617211 */ /* 0x000fc400078608ff */
[----:B------:R-:W-:Y:S02]  /*37a0*/  LEA.HI.X R203, R88, R208, R87, 0x1, P4 ;  /* 0x000000d058cb7211 */ /* 0x000fe400020f0c57 */
[----:B------:R-:W-:Y:S01]  /*37b0*/  SHF.R.U32.HI R88, RZ, 0x2, R80 ;  /* 0x00000002ff587819 */ /* 0x000fe20000011650 */
[----:B------:R-:W-:Y:S01]  /*37c0*/  IMAD R80, R143, R12, RZ ;  /* 0x0000000c8f507224 */ /* 0x000fe200078e02ff */
[----:B------:R-:W-:Y:S02]  /*37d0*/  SHF.R.S32.HI R83, RZ, 0x1f, R84 ;  /* 0x0000001fff537819 */ /* 0x000fe40000011454 */
[----:B------:R-:W-:Y:S02]  /*37e0*/  LEA R92, P0, R84, R81, 0x1 ;  /* 0x00000051545c7211 */ /* 0x000fe400078008ff */
[----:B------:R-:W-:Y:S01]  /*37f0*/  LEA.HI.X R204, R78, R208, R85, 0x1, P3 ;  /* 0x000000d04ecc7211 */ /* 0x000fe200018f0c55 */
[----:B------:R-:W-:Y:S01]  /*3800*/  IMAD R78, R135, R12, RZ ;  /* 0x0000000c874e7224 */ /* 0x000fe200078e02ff */
[----:B------:R-:W-:Y:S01]  /*3810*/  LEA.HI.X R205, R84, R208, R83, 0x1, P0 ;  /* 0x000000d054cd7211 */ /* 0x000fe200000f0c53 */
[----:B------:R-:W-:-:S02]  /*3820*/  IMAD.SHL.U32 R82, R80, 0x2, RZ ;  /* 0x0000000250527824 */ /* 0x000fc400078e00ff */
[----:B------:R-:W-:Y:S02]  /*3830*/  IMAD.SHL.U32 R84, R78, 0x2, RZ ;  /* 0x000000024e547824 */ /* 0x000fe400078e00ff */
[----:B------:R-:W-:Y:S01]  /*3840*/  IMAD R89, R141, R12, RZ ;  /* 0x0000000c8d597224 */ /* 0x000fe200078e02ff */
[--C-:B------:R-:W-:Y:S01]  /*3850*/  IADD3 R82, P0, P5, R82, UR12, R81.reuse ;  /* 0x0000000c52527c10 */ /* 0x100fe2000fd1e051 */
[----:B------:R-:W-:Y:S01]  /*3860*/  IMAD.HI R83, R80, 0x2, RZ ;  /* 0x0000000250537827 */ /* 0x000fe200078e02ff */
[----:B------:R-:W-:-:S03]  /*3870*/  IADD3 R84, P3, P4, R84, UR12, R81 ;  /* 0x0000000c54547c10 */ /* 0x000fc6000fc7e051 */
[----:B------:R-:W-:Y:S02]  /*3880*/  IMAD R87, R137, R12, RZ ;  /* 0x0000000c89577224 */ /* 0x000fe400078e02ff */
[----:B------:R-:W-:Y:S01]  /*3890*/  IMAD.HI R78, R78, 0x2, RZ ;  /* 0x000000024e4e7827 */ /* 0x000fe200078e02ff */
[----:B------:R-:W-:-:S03]  /*38a0*/  IADD3.X R83, PT, PT, R83, UR13, R208, P0, P5 ;  /* 0x0000000d53537c10 */ /* 0x000fc600087ea4d0 */
[----:B------:R-:W-:Y:S01]  /*38b0*/  IMAD.SHL.U32 R90, R89, 0x2, RZ ;  /* 0x00000002595a7824 */ /* 0x000fe200078e00ff */
[----:B------:R-:W-:Y:S01]  /*38c0*/  SHF.R.S32.HI R91, RZ, 0x1f, R86 ;  /* 0x0000001fff5b7819 */ /* 0x000fe20000011456 */
[----:B------:R-:W-:Y:S01]  /*38d0*/  IMAD.SHL.U32 R80, R87, 0x2, RZ ;  /* 0x0000000257507824 */ /* 0x000fe200078e00ff */
[----:B------:R-:W-:Y:S01]  /*38e0*/  LEA R93, P0, R86, R81, 0x1 ;  /* 0x00000051565d7211 */ /* 0x000fe200078008ff */
[----:B------:R-:W-:Y:S01]  /*38f0*/  IMAD.HI R89, R89, 0x2, RZ ;  /* 0x0000000259597827 */ /* 0x000fe200078e02ff */
[----:B------:R-:W-:Y:S02]  /*3900*/  IADD3.X R85, PT, PT, R78, UR13, R208, P3, P4 ;  /* 0x0000000d4e557c10 */ /* 0x000fe40009fe84d0 */
[--C-:B------:R-:W-:Y:S01]  /*3910*/  IADD3 R78, P5, P6, R90, UR12, R81.reuse ;  /* 0x0000000c5a4e7c10 */ /* 0x100fe2000febe051 */
[----:B------:R-:W-:Y:S01]  /*3920*/  IMAD.HI R87, R87, 0x2, RZ ;  /* 0x0000000257577827 */ /* 0x000fe200078e02ff */
[----:B------:R-:W-:Y:S02]  /*3930*/  IADD3 R80, P3, P4, R80, UR12, R81 ;  /* 0x0000000c50507c10 */ /* 0x000fe4000fc7e051 */
[----:B------:R-:W-:-:S02]  /*3940*/  LEA.HI.X R202, R86, R208, R91, 0x1, P0 ;  /* 0x000000d056ca7211 */ /* 0x000fc400000f0c5b */
[----:B------:R-:W-:Y:S02]  /*3950*/  ISETP.NE.U32.AND P0, PT, R79, RZ, PT ;  /* 0x000000ff4f00720c */ /* 0x000fe40003f05070 */
[--C-:B------:R-:W-:Y:S01]  /*3960*/  IADD3.X R79, PT, PT, R89, UR13, R208.reuse, P5, P6 ;  /* 0x0000000d594f7c10 */ /* 0x100fe2000afec4d0 */
[----:B------:R-:W-:Y:S01]  /*3970*/  IMAD.SHL.U32 R201, R118, 0x2, RZ ;  /* 0x0000000276c97824 */ /* 0x000fe200078e00ff */
[----:B------:R-:W-:Y:S02]  /*3980*/  IADD3 R98, P6, PT, R98, UR12, RZ ;  /* 0x0000000c62627c10 */ /* 0x000fe4000ffde0ff */
[----:B------:R-:W-:Y:S02]  /*3990*/  IADD3.X R81, PT, PT, R87, UR13, R208, P3, P4 ;  /* 0x0000000d57517c10 */ /* 0x000fe40009fe84d0 */
[----:B------:R-:W-:Y:S01]  /*39a0*/  IADD3 R96, P3, PT, R96, UR12, RZ ;  /* 0x0000000c60607c10 */ /* 0x000fe2000ff7e0ff */
[----:B------:R-:W-:-:S04]  /*39b0*/  @!UP0 UIADD3 UR4, UPT, UPT, -UR6, 0x100000, URZ ;  /* 0x0010000006048890 */ /* 0x000fc8000fffe1ff */
[----:B------:R-:W-:Y:S02]  /*39c0*/  @!UP0 USHF.L.U32 UR5, UR4, 0xb, URZ ;  /* 0x0000000b04058899 */ /* 0x000fe400080006ff */
[----:B------:R-:W-:Y:S01]  /*39d0*/  @!UP0 USHF.L.U32 UR4, UR4, 0x1, URZ ;  /* 0x0000000104048899 */ /* 0x000fe200080006ff */
[----:B------:R-:W-:Y:S02]  /*39e0*/  IADD3.X R99, PT, PT, R99, UR13, RZ, P6, !PT ;  /* 0x0000000d63637c10 */ /* 0x000fe4000b7fe4ff */
[----:B------:R-:W-:Y:S02]  /*39f0*/  IADD3 R90, P6, PT, R97, UR12, RZ ;  /* 0x0000000c615a7c10 */ /* 0x000fe4000ffde0ff */
[----:B------:R-:W-:Y:S02]  /*3a00*/  LOP3.LUT R201, R201, R88, RZ, 0x3c, !PT ;  /* 0x00000058c9c97212 */ /* 0x000fe400078e3cff */
[----:B------:R-:W-:Y:S02]  /*3a10*/  IADD3.X R97, PT, PT, R207, UR13, RZ, P3, !PT ;  /* 0x0000000dcf617c10 */ /* 0x000fe40009ffe4ff */
[----:B------:R-:W-:Y:S01]  /*3a20*/  IADD3 R88, P3, PT, R95, UR12, RZ ;  /* 0x0000000c5f587c10 */ /* 0x000fe2000ff7e0ff */
[----:B------:R-:W-:-:S03]  /*3a30*/  VOTEU.ALL UP1, P2 ;  /* 0x0000000000ff7886 */ /* 0x000fc60001020000 */
[----:B------:R-:W-:Y:S02]  /*3a40*/  IADD3.X R89, PT, PT, R203, UR13, RZ, P3, !PT ;  /* 0x0000000dcb597c10 */ /* 0x000fe40009ffe4ff */
[----:B------:R-:W-:Y:S01]  /*3a50*/  LOP3.LUT R203, R201, 0x40, RZ, 0x3c, !PT ;  /* 0x00000040c9cb7812 */ /* 0x000fe200078e3cff */
[----:B------:R0:W1:Y:S01]  /*3a60*/  @!UP1 SYNCS.EXCH.64 URZ, [UR9+0xc008], UR4 ;  /* 0x00c0080409ff95b2 */ /* 0x0000620008000100 */
[----:B----4-:R-:W-:Y:S04]  /*3a70*/  STS.U16 [R201+UR9+0x8800], R124 ;  /* 0x0088007cc9007988 */ /* 0x010fe80008000409 */
[----:B------:R-:W-:Y:S04]  /*3a80*/  STS.U16 [R201+UR9+0x8c00], R122 ;  /* 0x008c007ac9007988 */ /* 0x000fe80008000409 */
[----:B------:R-:W-:Y:S04]  /*3a90*/  STS.U16 [R201+UR9+0x9000], R126 ;  /* 0x0090007ec9007988 */ /* 0x000fe80008000409 */
[----:B------:R-:W-:Y:S04]  /*3aa0*/  STS.U16 [R201+UR9+0x9800], R128 ;  /* 0x00980080c9007988 */ /* 0x000fe80008000409 */
[----:B------:R-:W-:Y:S04]  /*3ab0*/  STS.U16 [R201+UR9+0x9c00], R130 ;  /* 0x009c0082c9007988 */ /* 0x000fe80008000409 */
[----:B------:R-:W-:Y:S04]  /*3ac0*/  STS.U16 [R201+UR9+0x9400], R132 ;  /* 0x00940084c9007988 */ /* 0x000fe80008000409 */
[----:B--2---:R-:W-:Y:S04]  /*3ad0*/  STS.U16 [R201+UR9+0x8000], R183 ;  /* 0x008000b7c9007988 */ /* 0x004fe80008000409 */
[----:B------:R-:W-:Y:S04]  /*3ae0*/  STS.U16 [R201+UR9+0x8400], R182 ;  /* 0x008400b6c9007988 */ /* 0x000fe80008000409 */
[----:B------:R-:W-:Y:S04]  /*3af0*/  STS.U16 [R203+UR9+0x8a00], R134 ;  /* 0x008a0086cb007988 */ /* 0x000fe80008000409 */
[----:B---3--:R-:W-:Y:S04]  /*3b00*/  STS.U16 [R203+UR9+0x8e00], R136 ;  /* 0x008e0088cb007988 */ /* 0x008fe80008000409 */
[----:B-----5:R-:W-:Y:S04]  /*3b10*/  STS.U16 [R203+UR9+0x9200], R138 ;  /* 0x0092008acb007988 */ /* 0x020fe80008000409 */
[----:B------:R-:W-:Y:S04]  /*3b20*/  STS.U16 [R203+UR9+0x9600], R140 ;  /* 0x0096008ccb007988 */ /* 0x000fe80008000409 */
[----:B------:R-:W-:Y:S04]  /*3b30*/  STS.U16 [R203+UR9+0x9a00], R144 ;  /* 0x009a0090cb007988 */ /* 0x000fe80008000409 */
[----:B------:R-:W-:Y:S04]  /*3b40*/  STS.U16 [R203+UR9+0x9e00], R142 ;  /* 0x009e008ecb007988 */ /* 0x000fe80008000409 */
[----:B------:R-:W-:Y:S04]  /*3b50*/  STS.U16 [R203+UR9+0x8200], R181 ;  /* 0x008200b5cb007988 */ /* 0x000fe80008000409 */
[----:B------:R-:W-:Y:S04]  /*3b60*/  STS.U16 [R203+UR9+0x8600], R180 ;  /* 0x008600b4cb007988 */ /* 0x000fe80008000409 */
[----:B------:R-:W-:Y:S04]  /*3b70*/  STS.U16 [R201+UR9], R179 ;  /* 0x000000b3c9007988 */ /* 0x000fe80008000409 */
[----:B------:R-:W-:Y:S04]  /*3b80*/  STS.U16 [R201+UR9+0x400], R178 ;  /* 0x000400b2c9007988 */ /* 0x000fe80008000409 */
        /* <DEDUP_REMOVED lines=22> */
[----:B------:R2:W-:Y:S04]  /*3cf0*/  STS.U16 [R203+UR9+0x2200], R155 ;  /* 0x0022009bcb007988 */ /* 0x0005e80008000409 */
[----:B------:R-:W-:Y:S04]  /*3d00*/  STS.U16 [R203+UR9+0x2600], R154 ;  /* 0x0026009acb007988 */ /* 0x000fe80008000409 */
[----:B------:R3:W-:Y:S04]  /*3d10*/  STS.U16 [R203+UR9+0x2a00], R153 ;  /* 0x002a0099cb007988 */ /* 0x0007e80008000409 */
[----:B------:R4:W-:Y:S04]  /*3d20*/  STS.U16 [R203+UR9+0x2e00], R152 ;  /* 0x002e0098cb007988 */ /* 0x0009e80008000409 */
[----:B------:R4:W-:Y:S04]  /*3d30*/  STS.U16 [R203+UR9+0x3200], R150 ;  /* 0x00320096cb007988 */ /* 0x0009e80008000409 */
[----:B------:R4:W-:Y:S04]  /*3d40*/  STS.U16 [R203+UR9+0x3600], R148 ;  /* 0x00360094cb007988 */ /* 0x0009e80008000409 */
[----:B------:R4:W-:Y:S04]  /*3d50*/  STS.U16 [R203+UR9+0x3a00], R146 ;  /* 0x003a0092cb007988 */ /* 0x0009e80008000409 */
[----:B------:R4:W-:Y:S01]  /*3d60*/  STS.U16 [R203+UR9+0x3e00], R200 ;  /* 0x003e00c8cb007988 */ /* 0x0009e20008000409 */
[----:B-1----:R1:W-:Y:S06]  /*3d70*/  MEMBAR.ALL.CTA ;  /* 0x0000000000007992 */ /* 0x0023ec0000008000 */
[----:B-1----:R-:W1:Y:S01]  /*3d80*/  FENCE.VIEW.ASYNC.S ;  /* 0x00000000000073c6 */ /* 0x002e620000000000 */
[----:B--2---:R-:W-:Y:S01]  /*3d90*/  SHF.R.S32.HI R155, RZ, 0x1f, R120 ;  /* 0x0000001fff9b7819 */ /* 0x004fe20000011478 */
[----:B------:R-:W-:-:S02]  /*3da0*/  UIADD3 UR7, UPT, UPT, UR9, 0x4000, URZ ;  /* 0x0000400009077890 */ /* 0x000fc4000fffe0ff */
[----:B------:R-:W-:Y:S01]  /*3db0*/  UIADD3 UR6, UPT, UPT, UR9, 0xa000, URZ ;  /* 0x0000a00009067890 */ /* 0x000fe2000fffe0ff */
[----:B------:R-:W-:Y:S02]  /*3dc0*/  LEA.HI R155, R155, R120, RZ, 0x6 ;  /* 0x000000789b9b7211 */ /* 0x000fe400078f30ff */
[----:B------:R-:W-:Y:S02]  /*3dd0*/  IADD3 R100, P5, PT, R100, UR12, RZ ;  /* 0x0000000c64647c10 */ /* 0x000fe4000ffbe0ff */
[----:B------:R-:W-:Y:S01]  /*3de0*/  IADD3 R94, P4, PT, R94, UR12, RZ ;  /* 0x0000000c5e5e7c10 */ /* 0x000fe2000ff9e0ff */
[----:B------:R-:W-:Y:S01]  /*3df0*/  USHF.R.U32.HI UR7, URZ, 0x4, UR7 ;  /* 0x00000004ff077899 */ /* 0x000fe20008011607 */
[----:B------:R-:W-:Y:S01]  /*3e00*/  ISETP.LT.OR P3, PT, R120, 0x40, P0 ;  /* 0x000000407800780c */ /* 0x000fe20000761670 */
[----:B------:R-:W-:Y:S01]  /*3e10*/  USHF.R.U32.HI UR6, URZ, 0x4, UR6 ;  /* 0x00000004ff067899 */ /* 0x000fe20008011606 */
[----:B------:R-:W-:Y:S02]  /*3e20*/  SHF.R.S32.HI R122, RZ, 0x6, R155 ;  /* 0x00000006ff7a7819 */ /* 0x000fe4000001149b */
[----:B------:R-:W-:-:S02]  /*3e30*/  IADD3.X R101, PT, PT, R101, UR13, RZ, P5, !PT ;  /* 0x0000000d65657c10 */ /* 0x000fc4000affe4ff */
[----:B------:R-:W-:Y:S01]  /*3e40*/  IADD3.X R95, PT, PT, R206, UR13, RZ, P4, !PT ;  /* 0x0000000dce5f7c10 */ /* 0x000fe2000a7fe4ff */
[----:B------:R-:W-:Y:S01]  /*3e50*/  USGXT.U32 UR14, UR6, 0xe ;  /* 0x0000000e060e789a */ /* 0x000fe20008000000 */
[----:B------:R-:W-:Y:S01]  /*3e60*/  IADD3 R92, P5, PT, R92, UR12, RZ ;  /* 0x0000000c5c5c7c10 */ /* 0x000fe2000ffbe0ff */
[----:B------:R-:W-:Y:S01]  /*3e70*/  IMAD.SHL.U32 R155, R13, 0x40, RZ ;  /* 0x000000400d9b7824 */ /* 0x000fe200078e00ff */
[----:B------:R-:W-:Y:S01]  /*3e80*/  IADD3 R86, P4, PT, R93, UR12, RZ ;  /* 0x0000000c5d567c10 */ /* 0x000fe2000ff9e0ff */
[----:B------:R-:W-:Y:S01]  /*3e90*/  USGXT.U32 UR12, UR7, 0xe ;  /* 0x0000000e070c789a */ /* 0x000fe20008000000 */
[----:B------:R-:W-:Y:S01]  /*3ea0*/  VIMNMX R13, PT, PT, R122, 0x1, !PT ;  /* 0x000000017a0d7848 */ /* 0x000fe20007fe0100 */
[----:B------:R-:W-:Y:S02]  /*3eb0*/  UIADD3 UR22, UP0, UPT, UR14, 0x80, URZ ;  /* 0x000000800e167890 */ /* 0x000fe4000ff1e0ff */
[----:B------:R-:W-:Y:S01]  /*3ec0*/  UIADD3 UR24, UP1, UPT, UR12, 0x2, URZ ;  /* 0x000000020c187890 */ /* 0x000fe2000ff3e0ff */
[----:B0-----:R-:W-:Y:S01]  /*3ed0*/  UMOV UR4, URZ ;  /* 0x000000ff00047c82 */ /* 0x001fe20008000000 */
[----:B------:R-:W-:Y:S01]  /*3ee0*/  UMOV UR5, URZ ;  /* 0x000000ff00057c82 */ /* 0x000fe20008000000 */
[----:B------:R-:W-:Y:S01]  /*3ef0*/  VIADD R13, R13, 0xffffffff ;  /* 0xffffffff0d0d7836 */ /* 0x000fe20000000000 */
[----:B------:R-:W-:Y:S01]  /*3f00*/  IADD3.X R93, PT, PT, R205, UR13, RZ, P5, !PT ;  /* 0x0000000dcd5d7c10 */ /* 0x000fe2000affe4ff */
[----:B------:R-:W-:Y:S01]  /*3f10*/  UIADD3.X UR25, UPT, UPT, UR5, 0x40004040, URZ, UP1, !UPT ;  /* 0x4000404005197890 */ /* 0x000fe20008ffe4ff */
[----:B------:R-:W-:Y:S01]  /*3f20*/  IADD3.X R91, PT, PT, R204, UR13, RZ, P6, !PT ;  /* 0x0000000dcc5b7c10 */ /* 0x000fe2000b7fe4ff */
[----:B------:R-:W-:Y:S01]  /*3f30*/  UIADD3.X UR23, UPT, UPT, UR4, 0x40004040, URZ, UP0, !UPT ;  /* 0x4000404004177890 */ /* 0x000fe200087fe4ff */
[----:B------:R-:W-:Y:S01]  /*3f40*/  IADD3.X R87, PT, PT, R202, UR13, RZ, P4, !PT ;  /* 0x0000000dca577c10 */ /* 0x000fe2000a7fe4ff */
[----:B------:R-:W-:Y:S01]  /*3f50*/  UMOV UR6, URZ ;  /* 0x000000ff00067c82 */ /* 0x000fe20008000000 */
[----:B---3--:R-:W-:Y:S01]  /*3f60*/  IMAD.SHL.U32 R153, R12, 0x40, RZ ;  /* 0x000000400c997824 */ /* 0x008fe200078e00ff */
[----:B-1----:R-:W-:Y:S01]  /*3f70*/  BAR.SYNC.DEFER_BLOCKING 0x0 ;  /* 0x0000000000007b1d */ /* 0x002fe20000010000 */
[----:B------:R-:W-:-:S05]  /*3f80*/  ISETP.NE.U32.AND P4, PT, R13, RZ, PT ;  /* 0x000000ff0d00720c */ /* 0x000fca0003f85070 */
[----:B----4-:R-:W-:Y:S08]  /*3f90*/  @P3 BRA `(.L_x_6) ;  /* 0x0000000000843947 */ /* 0x010ff00003800000 */
[----:B------:R-:W-:Y:S02]  /*3fa0*/  UIADD3 UR4, UPT, UPT, UR9, 0x8000, URZ ;  /* 0x0000800009047890 */ /* 0x000fe4000fffe0ff */
[----:B------:R-:W-:Y:S02]  /*3fb0*/  USHF.R.U32.HI UR18, URZ, 0x4, UR9 ;  /* 0x00000004ff127899 */ /* 0x000fe40008011609 */
[----:B------:R-:W-:Y:S02]  /*3fc0*/  USHF.R.U32.HI UR4, URZ, 0x4, UR4 ;  /* 0x00000004ff047899 */ /* 0x000fe40008011604 */
[----:B------:R-:W-:Y:S02]  /*3fd0*/  USGXT.U32 UR18, UR18, 0xe ;  /* 0x0000000e1212789a */ /* 0x000fe40008000000 */
[----:B------:R-:W-:Y:S02]  /*3fe0*/  USGXT.U32 UR16, UR4, 0xe ;  /* 0x0000000e0410789a */ /* 0x000fe40008000000 */
[----:B------:R-:W-:-:S02]  /*3ff0*/  UIADD3 UR34, UP1, UPT, UR18, 0x2, URZ ;  /* 0x0000000212227890 */ /* 0x000fc4000ff3e0ff */
[----:B------:R-:W-:Y:S01]  /*4000*/  UIADD3 UR36, UP0, UPT, UR16, 0x80, URZ ;  /* 0x0000008010247890 */ /* 0x000fe2000ff1e0ff */
[----:B------:R-:W-:Y:S01]  /*4010*/  UMOV UR4, URZ ;  /* 0x000000ff00047c82 */ /* 0x000fe20008000000 */
[----:B------:R-:W-:Y:S01]  /*4020*/  UMOV UR38, 0x0 ;  /* 0x0000000000267882 */ /* 0x000fe20000000000 */
[----:B------:R-:W-:Y:S02]  /*4030*/  UIADD3.X UR35, UPT, UPT, UR4, 0x40004040, URZ, UP1, !UPT ;  /* 0x4000404004237890 */ /* 0x000fe40008ffe4ff */
[----:B------:R-:W-:Y:S02]  /*4040*/  UIADD3.X UR37, UPT, UPT, UR4, 0x40004040, URZ, UP0, !UPT ;  /* 0x4000404004257890 */ /* 0x000fe400087fe4ff */
[----:B------:R-:W-:Y:S02]  /*4050*/  UIADD3.64 UR28, UPT, UPT, UR34, 0x2, URZ ;  /* 0x00000002221c7897 */ /* 0x000fe4000fffe0ff */
[----:B------:R-:W-:Y:S02]  /*4060*/  UIADD3.64 UR26, UPT, UPT, UR36, 0x80, URZ ;  /* 0x00000080241a7897 */ /* 0x000fe4000fffe0ff */
[----:B------:R-:W-:-:S02]  /*4070*/  UIADD3.64 UR32, UPT, UPT, UR34, 0x4, URZ ;  /* 0x0000000422207897 */ /* 0x000fc4000fffe0ff */
[----:B------:R-:W-:Y:S01]  /*4080*/  UIADD3.64 UR30, UPT, UPT, UR36, 0x100, URZ ;  /* 0x00000100241e7897 */ /* 0x000fe2000fffe0ff */
[----:B------:R-:W-:Y:S01]  /*4090*/  UMOV UR39, 0x4208490 ;  /* 0x0420849000277882 */ /* 0x000fe20000000000 */
[----:B------:R-:W-:Y:S01]  /*40a0*/  UMOV UR19, 0x40004040 ;  /* 0x4000404000137882 */ /* 0x000fe20000000000 */
[----:B------:R-:W-:Y:S01]  /*40b0*/  UMOV UR17, 0x40004040 ;  /* 0x4000404000117882 */ /* 0x000fe20000000000 */
[----:B------:R-:W-:Y:S01]  /*40c0*/  UMOV UR40, 0x0 ;  /* 0x0000000000287882 */ /* 0x000fe20000000000 */
[----:B------:R-:W-:Y:S01]  /*40d0*/  UMOV UR41, 0x4208490 ;  /* 0x0420849000297882 */ /* 0x000fe20000000000 */
[----:B------:R-:W-:Y:S01]  /*40e0*/  UMOV UR42, 0x0 ;  /* 0x00000000002a7882 */ /* 0x000fe20000000000 */
[----:B------:R-:W-:Y:S01]  /*40f0*/  UMOV UR43, 0x4208490 ;  /* 0x04208490002b7882 */ /* 0x000fe20000000000 */
[----:B------:R-:W-:Y:S01]  /*4100*/  UMOV UR4, UR11 ;  /* 0x0000000b00047c82 */ /* 0x000fe20008000000 */
[----:B------:R-:W-:Y:S01]  /*4110*/  UMOV UR5, URZ ;  /* 0x000000ff00057c82 */ /* 0x000fe20008000000 */
[----:B------:R0:W-:Y:S01]  /*4120*/  UTCHMMA gdesc[UR16], gdesc[UR18], tmem[UR8], tmem[UR38], idesc[UR39], !UPT ;  /* 0x00ff2612100075ea */ /* 0x0001e2000f800008 */
[----:B------:R-:W-:Y:S01]  /*4130*/  UMOV UR44, 0x0 ;  /* 0x00000000002c7882 */ /* 0x000fe20000000000 */
[----:B------:R-:W-:Y:S01]  /*4140*/  UMOV UR45, 0x4208490 ;  /* 0x04208490002d7882 */ /* 0x000fe20000000000 */
[----:B------:R0:W-:Y:S01]  /*4150*/  UTCHMMA gdesc[UR36], gdesc[UR34], tmem[UR8], tmem[UR40], idesc[UR41], UPT ;  /* 0x00ff2822240075ea */ /* 0x0001e2000b800008 */
[----:B------:R-:W-:Y:S01]  /*4160*/  UMOV UR4, UR4 ;  /* 0x0000000400047c82 */ /* 0x000fe20008000000 */
[----:B------:R0:W-:Y:S01]  /*4170*/  UTCHMMA gdesc[UR26], gdesc[UR28], tmem[UR8], tmem[UR42], idesc[UR43], UPT ;  /* 0x00ff2a1c1a0075ea */ /* 0x0001e2000b800008 */
[----:B------:R0:W-:Y:S01]  /*4180*/  UTCHMMA gdesc[UR30], gdesc[UR32], tmem[UR8], tmem[UR44], idesc[UR45], UPT ;  /* 0x00ff2c201e0075ea */ /* 0x0001e2000b800008 */
[----:B------:R0:W-:Y:S01]  /*4190*/  UTCBAR [UR4], URZ ;  /* 0x000000ff040073e9 */ /* 0x0001e200080000ff */
[----:B------:R-:W-:Y:S01]  /*41a0*/  NOP ;  /* 0x0000000000007918 */ /* 0x000fe20000000000 */
.L_x_6:
[----:B------:R-:W-:Y:S05]  /*41b0*/  @!P4 BRA `(.L_x_7) ;  /* 0x000000100004c947 */ /* 0x000fea0003800000 */
[----:B------:R-:W-:Y:S01]  /*41c0*/  VIADD R2, R2, 0xffffffc0 ;  /* 0xffffffc002027836 */ /* 0x000fe20000000000 */
[----:B0-----:R-:W-:Y:S02]  /*41d0*/  UIADD3.64 UR18, UPT, UPT, UR22, 0x80, URZ ;  /* 0x0000008016127897 */ /* 0x001fe4000fffe0ff */
[----:B------:R-:W-:Y:S02]  /*41e0*/  UIADD3.64 UR26, UPT, UPT, UR24, 0x2, URZ ;  /* 0x00000002181a7897 */ /* 0x000fe4000fffe0ff */
[----:B------:R-:W-:Y:S02]  /*41f0*/  UIADD3.64 UR28, UPT, UPT, UR22, 0x100, URZ ;  /* 0x00000100161c7897 */ /* 0x000fe4000fffe0ff */
[----:B------:R-:W-:Y:S01]  /*4200*/  UIADD3.64 UR30, UPT, UPT, UR24, 0x4, URZ ;  /* 0x00000004181e7897 */ /* 0x000fe2000fffe0ff */
[----:B------:R-:W-:Y:S01]  /*4210*/  UMOV UR5, 0x1 ;  /* 0x0000000100057882 */ /* 0x000fe20000000000 */
[----:B------:R-:W-:-:S10]  /*4220*/  UMOV UR4, URZ ;  /* 0x000000ff00047c82 */ /* 0x000fd40008000000 */
.L_x_10:
[----:B------:R-:W-:Y:S01]  /*4230*/  USHF.L.U32 UR6, UR6, 0x1f, URZ ;  /* 0x0000001f06067899 */ /* 0x000fe200080006ff */
[----:B------:R-:W-:-:S04]  /*4240*/  IMAD.WIDE R76, R155, 0x2, R76 ;  /* 0x000000029b4c7825 */ /* 0x000fc800078e024c */
[----:B------:R-:W-:-:S04]  /*4250*/  IMAD.WIDE R16, R155, 0x2, R16 ;  /* 0x000000029b107825 */ /* 0x000fc800078e0210 */
[----:B0-----:R-:W-:-:S04]  /*4260*/  IMAD.U32 R12, RZ, RZ, UR6 ;  /* 0x00000006ff0c7e24 */ /* 0x001fc8000f8e00ff */
[----:B------:R-:W0:Y:S02]  /*4270*/  SYNCS.PHASECHK.TRANS64.TRYWAIT P3, [UR11], R12 ;  /* 0x0000000cff0075a7 */ /* 0x000e24000806110b */
[----:B0-----:R-:W-:Y:S05]  /*4280*/  @!P3 BRA `(.L_x_8) ;  /* 0x000000200020b947 */ /* 0x001fea0003800000 */
.L_x_16:
[-C--:B------:R-:W-:Y:S01]  /*4290*/  ISETP.GE.AND P3, PT, R121, R2.reuse, PT ;  /* 0x000000027900720c */ /* 0x080fe20003f66270 */
[----:B------:R-:W-:Y:S01]  /*42a0*/  IMAD.WIDE R4, R153, 0x2, R4 ;  /* 0x0000000299047825 */ /* 0x000fe200078e0204 */
[-C--:B------:R-:W-:Y:S02]  /*42b0*/  ISETP.GE.AND P4, PT, R149, R2.reuse, PT ;  /* 0x000000029500720c */ /* 0x080fe40003f86270 */
[-C--:B------:R-:W-:Y:S01]  /*42c0*/  ISETP.GE.AND P6, PT, R147, R2.reuse, PT ;  /* 0x000000029300720c */ /* 0x080fe20003fc6270 */
[----:B------:R-:W-:Y:S01]  /*42d0*/  IMAD.WIDE R8, R153, 0x2, R8 ;  /* 0x0000000299087825 */ /* 0x000fe200078e0208 */
[----:B------:R-:W-:Y:S02]  /*42e0*/  ISETP.GE.AND P5, PT, R151, R2, PT ;  /* 0x000000029700720c */ /* 0x000fe40003fa6270 */
[----:B------:R-:W-:Y:S01]  /*42f0*/  PRMT R12, RZ, 0x7610, R12 ;  /* 0x00007610ff0c7816 */ /* 0x000fe2000000000c */
[----:B------:R-:W-:Y:S01]  /*4300*/  IMAD.WIDE R10, R153, 0x2, R10 ;  /* 0x00000002990a7825 */ /* 0x000fe200078e020a */
[----:B------:R-:W-:-:S02]  /*4310*/  PRMT R122, RZ, 0x7610, R122 ;  /* 0x00007610ff7a7816 */ /* 0x000fc4000000007a */
[----:B------:R-:W-:Y:S01]  /*4320*/  PRMT R124, RZ, 0x7610, R124 ;  /* 0x00007610ff7c7816 */ /* 0x000fe2000000007c */
[----:B------:R-:W-:Y:S01]  /*4330*/  IMAD.WIDE R6, R153, 0x2, R6 ;  /* 0x0000000299067825 */ /* 0x000fe200078e0206 */
[----:B------:R-:W-:Y:S01]  /*4340*/  PRMT R126, RZ, 0x7610, R126 ;  /* 0x00007610ff7e7816 */ /* 0x000fe2000000007e */
[----:B------:R-:W2:Y:S01]  /*4350*/  @!P3 LDG.E.U16 R12, desc[UR20][R4.64] ;  /* 0x00000014040cb981 */ /* 0x000ea2000c1e1500 */
[-C--:B------:R-:W-:Y:S01]  /*4360*/  ISETP.GE.AND P3, PT, R129, R2.reuse, PT ;  /* 0x000000028100720c */ /* 0x080fe20003f66270 */
[----:B------:R-:W-:Y:S02]  /*4370*/  IMAD.WIDE R98, R153, 0x2, R98 ;  /* 0x0000000299627825 */ /* 0x000fe400078e0262 */
[----:B------:R-:W3:Y:S01]  /*4380*/  @!P4 LDG.E.U16 R122, desc[UR20][R8.64] ;  /* 0x00000014087ac981 */ /* 0x000ee2000c1e1500 */
[-C--:B------:R-:W-:Y:S01]  /*4390*/  ISETP.GE.AND P4, PT, R127, R2.reuse, PT ;  /* 0x000000027f00720c */ /* 0x080fe20003f86270 */
[----:B------:R-:W-:Y:S02]  /*43a0*/  IMAD.WIDE R100, R153, 0x2, R100 ;  /* 0x0000000299647825 */ /* 0x000fe400078e0264 */
[----:B------:R-:W4:Y:S01]  /*43b0*/  @!P6 LDG.E.U16 R124, desc[UR20][R6.64] ;  /* 0x00000014067ce981 */ /* 0x000f22000c1e1500 */
[----:B------:R-:W-:Y:S01]  /*43c0*/  ISETP.GE.AND P6, PT, R131, R2, PT ;  /* 0x000000028300720c */ /* 0x000fe20003fc6270 */
[----:B------:R-:W-:-:S02]  /*43d0*/  IMAD.WIDE R86, R153, 0x2, R86 ;  /* 0x0000000299567825 */ /* 0x000fc400078e0256 */
[----:B------:R-:W5:Y:S01]  /*43e0*/  @!P5 LDG.E.U16 R126, desc[UR20][R10.64] ;  /* 0x000000140a7ed981 */ /* 0x000f62000c1e1500 */
[-C--:B------:R-:W-:Y:S01]  /*43f0*/  ISETP.GE.AND P5, PT, R125, R2.reuse, PT ;  /* 0x000000027d00720c */ /* 0x080fe20003fa6270 */
[C---:B------:R-:W-:Y:S01]  /*4400*/  IMAD.WIDE R94, R153.reuse, 0x2, R94 ;  /* 0x00000002995e7825 */ /* 0x040fe200078e025e */
[----:B------:R-:W-:Y:S02]  /*4410*/  PRMT R128, RZ, 0x7610, R128 ;  /* 0x00007610ff807816 */ /* 0x000fe40000000080 */
[----:B------:R-:W-:Y:S01]  /*4420*/  PRMT R130, RZ, 0x7610, R130 ;  /* 0x00007610ff827816 */ /* 0x000fe20000000082 */
[----:B------:R-:W-:Y:S01]  /*4430*/  IMAD.WIDE R96, R153, 0x2, R96 ;  /* 0x0000000299607825 */ /* 0x000fe200078e0260 */
[----:B------:R-:W-:Y:S02]  /*4440*/  PRMT R132, RZ, 0x7610, R132 ;  /* 0x00007610ff847816 */ /* 0x000fe40000000084 */
[----:B------:R-:W-:Y:S01]  /*4450*/  PRMT R134, RZ, 0x7610, R134 ;  /* 0x00007610ff867816 */ /* 0x000fe20000000086 */
[----:B------:R-:W3:Y:S01]  /*4460*/  @!P3 LDG.E.U16 R128, desc[UR20][R100.64] ;  /* 0x000000146480b981 */ /* 0x000ee2000c1e1500 */
[----:B------:R-:W-:Y:S01]  /*4470*/  ISETP.GE.AND P3, PT, R133, R2, PT ;  /* 0x000000028500720c */ /* 0x000fe20003f66270 */
[----:B------:R-:W-:-:S02]  /*4480*/  IMAD.WIDE R90, R153, 0x2, R90 ;  /* 0x00000002995a7825 */ /* 0x000fc400078e025a */
[----:B------:R-:W5:Y:S01]  /*4490*/  @!P4 LDG.E.U16 R130, desc[UR20][R98.64] ;  /* 0x000000146282c981 */ /* 0x000f62000c1e1500 */
[-C--:B------:R-:W-:Y:S01]  /*44a0*/  ISETP.GE.AND P4, PT, R123, R2.reuse, PT ;  /* 0x000000027b00720c */ /* 0x080fe20003f86270 */
[----:B------:R-:W-:Y:S02]  /*44b0*/  IMAD.WIDE R92, R153, 0x2, R92 ;  /* 0x00000002995c7825 */ /* 0x000fe400078e025c */
[----:B------:R-:W5:Y:S01]  /*44c0*/  @!P6 LDG.E.U16 R132, desc[UR20][R96.64] ;  /* 0x000000146084e981 */ /* 0x000f62000c1e1500 */
[-C--:B------:R-:W-:Y:S01]  /*44d0*/  ISETP.GE.AND P6, PT, R139, R2.reuse, PT ;  /* 0x000000028b00720c */ /* 0x080fe20003fc6270 */
[----:B------:R-:W-:Y:S02]  /*44e0*/  IMAD.WIDE R78, R153, 0x2, R78 ;  /* 0x00000002994e7825 */ /* 0x000fe400078e024e */
[----:B------:R-:W5:Y:S01]  /*44f0*/  @!P5 LDG.E.U16 R134, desc[UR20][R94.64] ;  /* 0x000000145e86d981 */ /* 0x000f62000c1e1500 */
[----:B------:R-:W-:Y:S01]  /*4500*/  ISETP.GE.AND P5, PT, R145, R2, PT ;  /* 0x000000029100720c */ /* 0x000fe20003fa6270 */
[----:B------:R-:W-:Y:S01]  /*4510*/  IMAD.WIDE R88, R153, 0x2, R88 ;  /* 0x0000000299587825 */ /* 0x000fe200078e0258 */
[----:B------:R-:W-:-:S02]  /*4520*/  PRMT R136, RZ, 0x7610, R136 ;  /* 0x00007610ff887816 */ /* 0x000fc40000000088 */
[----:B------:R-:W-:Y:S01]  /*4530*/  PRMT R138, RZ, 0x7610, R138 ;  /* 0x00007610ff8a7816 */ /* 0x000fe2000000008a */
[----:B------:R-:W-:Y:S01]  /*4540*/  IMAD.WIDE R80, R153, 0x2, R80 ;  /* 0x0000000299507825 */ /* 0x000fe200078e0250 */
[----:B------:R-:W-:Y:S02]  /*4550*/  PRMT R140, RZ, 0x7610, R140 ;  /* 0x00007610ff8c7816 */ /* 0x000fe4000000008c */
[----:B------:R-:W-:Y:S01]  /*4560*/  PRMT R142, RZ, 0x7610, R142 ;  /* 0x00007610ff8e7816 */ /* 0x000fe2000000008e */
[----:B------:R-:W5:Y:S01]  /*4570*/  @!P3 LDG.E.U16 R136, desc[UR20][R92.64] ;  /* 0x000000145c88b981 */ /* 0x000f62000c1e1500 */
[-C--:B------:R-:W-:Y:S01]  /*4580*/  ISETP.GE.AND P3, PT, R135, R2.reuse, PT ;  /* 0x000000028700720c */ /* 0x080fe20003f66270 */
[----:B------:R-:W-:Y:S02]  /*4590*/  IMAD.WIDE R82, R153, 0x2, R82 ;  /* 0x0000000299527825 */ /* 0x000fe400078e0252 */
[----:B------:R-:W5:Y:S01]  /*45a0*/  @!P4 LDG.E.U16 R138, desc[UR20][R90.64] ;  /* 0x000000145a8ac981 */ /* 0x000f62000c1e1500 */
[----:B------:R-:W-:Y:S01]  /*45b0*/  ISETP.GE.AND P4, PT, R143, R2, PT ;  /* 0x000000028f00720c */ /* 0x000fe20003f86270 */
[----:B------:R-:W-:-:S02]  /*45c0*/  IMAD.WIDE R84, R153, 0x2, R84 ;  /* 0x0000000299547825 */ /* 0x000fc400078e0254 */
[----:B------:R-:W5:Y:S01]  /*45d0*/  @!P6 LDG.E.U16 R140, desc[UR20][R88.64] ;  /* 0x00000014588ce981 */ /* 0x000f62000c1e1500 */
[-C--:B------:R-:W-:Y:S01]  /*45e0*/  ISETP.GE.AND P6, PT, R137, R2.reuse, PT ;  /* 0x000000028900720c */ /* 0x080fe20003fc6270 */
[----:B------:R-:W-:Y:S02]  /*45f0*/  IMAD.WIDE R74, R155, 0x2, R74 ;  /* 0x000000029b4a7825 */ /* 0x000fe400078e024a */
[----:B------:R-:W5:Y:S01]  /*4600*/  @!P5 LDG.E.U16 R142, desc[UR20][R86.64] ;  /* 0x00000014568ed981 */ /* 0x000f62000c1e1500 */
[----:B------:R-:W-:Y:S01]  /*4610*/  ISETP.GE.AND P5, PT, R141, R2, PT ;  /* 0x000000028d00720c */ /* 0x000fe20003fa6270 */
[C---:B------:R-:W-:Y:S01]  /*4620*/  IMAD.WIDE R70, R155.reuse, 0x2, R70 ;  /* 0x000000029b467825 */ /* 0x040fe200078e0246 */
[----:B------:R-:W-:Y:S02]  /*4630*/  PRMT R144, RZ, 0x7610, R144 ;  /* 0x00007610ff907816 */ /* 0x000fe40000000090 */
[----:B------:R-:W-:Y:S01]  /*4640*/  PRMT R146, RZ, 0x7610, R146 ;  /* 0x00007610ff927816 */ /* 0x000fe20000000092 */
[----:B------:R-:W-:Y:S01]  /*4650*/  IMAD.WIDE R66, R155, 0x2, R66 ;  /* 0x000000029b427825 */ /* 0x000fe200078e0242 */
[----:B------:R-:W-:-:S02]  /*4660*/  PRMT R148, RZ, 0x7610, R148 ;  /* 0x00007610ff947816 */ /* 0x000fc40000000094 */
[----:B------:R-:W-:Y:S01]  /*4670*/  PRMT R150, RZ, 0x7610, R150 ;  /* 0x00007610ff967816 */ /* 0x000fe20000000096 */
[----:B------:R-:W5:Y:S01]  /*4680*/  @!P3 LDG.E.U16 R144, desc[UR20][R84.64] ;  /* 0x000000145490b981 */ /* 0x000f62000c1e1500 */
[----:B------:R-:W-:-:S03]  /*4690*/  IMAD.WIDE R62, R155, 0x2, R62 ;  /* 0x000000029b3e7825 */ /* 0x000fc600078e023e */
[----:B------:R-:W5:Y:S01]  /*46a0*/  @!P6 LDG.E.U16 R148, desc[UR20][R80.64] ;  /* 0x000000145094e981 */ /* 0x000f62000c1e1500 */
[----:B------:R-:W-:-:S03]  /*46b0*/  IMAD.WIDE R58, R155, 0x2, R58 ;  /* 0x000000029b3a7825 */ /* 0x000fc600078e023a */
[----:B------:R-:W5:Y:S01]  /*46c0*/  @!P4 LDG.E.U16 R146, desc[UR20][R82.64] ;  /* 0x000000145292c981 */ /* 0x000f62000c1e1500 */
[----:B------:R-:W-:-:S03]  /*46d0*/  IMAD.WIDE R54, R155, 0x2, R54 ;  /* 0x000000029b367825 */ /* 0x000fc600078e0236 */
[----:B------:R-:W5:Y:S01]  /*46e0*/  @!P5 LDG.E.U16 R150, desc[UR20][R78.64] ;  /* 0x000000144e96d981 */ /* 0x000f62000c1e1500 */
[----:B------:R-:W-:Y:S01]  /*46f0*/  IMAD.WIDE R50, R155, 0x2, R50 ;  /* 0x000000029b327825 */ /* 0x000fe200078e0232 */
[----:B------:R-:W-:Y:S01]  /*4700*/  BAR.SYNC.DEFER_BLOCKING 0x0 ;  /* 0x0000000000007b1d */ /* 0x000fe20000010000 */
[----:B------:R-:W-:Y:S02]  /*4710*/  ISETP.GE.AND P3, PT, R119, R2, PT ;  /* 0x000000027700720c */ /* 0x000fe40003f66270 */
[C---:B------:R-:W-:Y:S01]  /*4720*/  IMAD.WIDE R46, R155.reuse, 0x2, R46 ;  /* 0x000000029b2e7825 */ /* 0x040fe200078e022e */
[----:B------:R-:W-:Y:S02]  /*4730*/  PRMT R152, RZ, 0x7610, R152 ;  /* 0x00007610ff987816 */ /* 0x000fe40000000098 */
[----:B------:R-:W-:Y:S01]  /*4740*/  PRMT R156, RZ, 0x7610, R156 ;  /* 0x00007610ff9c7816 */ /* 0x000fe2000000009c */
[----:B------:R-:W-:Y:S01]  /*4750*/  IMAD.WIDE R42, R155, 0x2, R42 ;  /* 0x000000029b2a7825 */ /* 0x000fe200078e022a */
[----:B------:R-:W-:-:S02]  /*4760*/  PRMT R160, RZ, 0x7610, R160 ;  /* 0x00007610ffa07816 */ /* 0x000fc400000000a0 */
[----:B------:R-:W-:Y:S01]  /*4770*/  PRMT R164, RZ, 0x7610, R164 ;  /* 0x00007610ffa47816 */ /* 0x000fe200000000a4 */
[C---:B------:R-:W-:Y:S01]  /*4780*/  IMAD.WIDE R38, R155.reuse, 0x2, R38 ;  /* 0x000000029b267825 */ /* 0x040fe200078e0226 */
[----:B------:R-:W-:Y:S02]  /*4790*/  PRMT R168, RZ, 0x7610, R168 ;  /* 0x00007610ffa87816 */ /* 0x000fe400000000a8 */
[----:B------:R-:W-:Y:S01]  /*47a0*/  PRMT R172, RZ, 0x7610, R172 ;  /* 0x00007610ffac7816 */ /* 0x000fe200000000ac */
[C---:B------:R-:W-:Y:S01]  /*47b0*/  IMAD.WIDE R34, R155.reuse, 0x2, R34 ;  /* 0x000000029b227825 */ /* 0x040fe200078e0222 */
[----:B------:R-:W-:Y:S02]  /*47c0*/  PRMT R176, RZ, 0x7610, R176 ;  /* 0x00007610ffb07816 */ /* 0x000fe400000000b0 */
[----:B------:R-:W-:Y:S01]  /*47d0*/  PRMT R180, RZ, 0x7610, R180 ;  /* 0x00007610ffb47816 */ /* 0x000fe200000000b4 */
[----:B------:R-:W-:Y:S01]  /*47e0*/  IMAD.WIDE R30, R155, 0x2, R30 ;  /* 0x000000029b1e7825 */ /* 0x000fe200078e021e */
[----:B------:R-:W-:-:S02]  /*47f0*/  PRMT R200, RZ, 0x7610, R200 ;  /* 0x00007610ffc87816 */ /* 0x000fc400000000c8 */
[----:B------:R-:W-:Y:S01]  /*4800*/  PRMT R204, RZ, 0x7610, R204 ;  /* 0x00007610ffcc7816 */ /* 0x000fe200000000cc */
[C---:B------:R-:W-:Y:S01]  /*4810*/  IMAD.WIDE R26, R155.reuse, 0x2, R26 ;  /* 0x000000029b1a7825 */ /* 0x040fe200078e021a */
[----:B------:R-:W-:Y:S01]  /*4820*/  PRMT R208, RZ, 0x7610, R208 ;  /* 0x00007610ffd07816 */ /* 0x000fe200000000d0 */
[----:B------:R-:W5:Y:S01]  /*4830*/  @!P3 LDG.E.U16 R164, desc[UR20][R30.64] ;  /* 0x000000141ea4b981 */ /* 0x000f62000c1e1500 */
        /* <DEDUP_REMOVED lines=41> */
[----:B------:R-:W-:-:S02]  /*4ad0*/  IMAD.WIDE R40, R155, 0x2, R40 ;  /* 0x000000029b287825 */ /* 0x000fc400078e0228 */
[----:B------:R-:W5:Y:S02]  /*4ae0*/  @!P3 LDG.E.U16 R212, desc[UR20][R62.64] ;  /* 0x000000143ed4b981 */ /* 0x000f64000c1e1500 */
[C---:B------:R-:W-:Y:S02]  /*4af0*/  IMAD.WIDE R36, R155.reuse, 0x2, R36 ;  /* 0x000000029b247825 */ /* 0x040fe400078e0224 */
[----:B------:R-:W5:Y:S02]  /*4b00*/  @!P3 LDG.E.U16 R216, desc[UR20][R66.64] ;  /* 0x0000001442d8b981 */ /* 0x000f64000c1e1500 */
[C---:B------:R-:W-:Y:S02]  /*4b10*/  IMAD.WIDE R32, R155.reuse, 0x2, R32 ;  /* 0x000000029b207825 */ /* 0x040fe400078e0220 */
[----:B------:R-:W5:Y:S02]  /*4b20*/  @!P3 LDG.E.U16 R220, desc[UR20][R70.64] ;  /* 0x0000001446dcb981 */ /* 0x000f64000c1e1500 */
[----:B------:R-:W-:-:S02]  /*4b30*/  IMAD.WIDE R28, R155, 0x2, R28 ;  /* 0x000000029b1c7825 */ /* 0x000fc400078e021c */
[----:B------:R-:W5:Y:S02]  /*4b40*/  @!P3 LDG.E.U16 R224, desc[UR20][R74.64] ;  /* 0x000000144ae0b981 */ /* 0x000f64000c1e1500 */
[C---:B------:R-:W-:Y:S02]  /*4b50*/  IMAD.WIDE R24, R155.reuse, 0x2, R24 ;  /* 0x000000029b187825 */ /* 0x040fe400078e0218 */
[----:B------:R-:W5:Y:S02]  /*4b60*/  @!P3 LDG.E.U16 R228, desc[UR20][R76.64] ;  /* 0x000000144ce4b981 */ /* 0x000f64000c1e1500 */
[C---:B------:R-:W-:Y:S02]  /*4b70*/  IMAD.WIDE R20, R155.reuse, 0x2, R20 ;  /* 0x000000029b147825 */ /* 0x040fe400078e0214 */
[----:B------:R-:W5:Y:S02]  /*4b80*/  @!P3 LDG.E.U16 R158, desc[UR20][R24.64] ;  /* 0x00000014189eb981 */ /* 0x000f64000c1e1500 */
[----:B------:R-:W-:-:S02]  /*4b90*/  IMAD.WIDE R14, R155, 0x2, R14 ;  /* 0x000000029b0e7825 */ /* 0x000fc400078e020e */
[----:B------:R-:W5:Y:S04]  /*4ba0*/  @!P3 LDG.E.U16 R154, desc[UR20][R20.64] ;  /* 0x00000014149ab981 */ /* 0x000f68000c1e1500 */
        /* <DEDUP_REMOVED lines=13> */
[----:B------:R-:W5:Y:S01]  /*4c80*/  @!P3 LDG.E.U16 R230, desc[UR20][R14.64] ;  /* 0x000000140ee6b981 */ /* 0x000f62000c1e1500 */
[----:B------:R-:W-:-:S04]  /*4c90*/  ULEA UR11, UR5, UR9, 0x3 ;  /* 0x00000009050b7291 */ /* 0x000fc8000f8e18ff */
[----:B------:R-:W-:Y:S01]  /*4ca0*/  UIADD3 UR11, UPT, UPT, UR11, 0xc000, URZ ;  /* 0x0000c0000b0b7890 */ /* 0x000fe2000fffe0ff */
[----:B--2---:R0:W-:Y:S04]  /*4cb0*/  STS.U16 [R201+UR9+0xa000], R12 ;  /* 0x00a0000cc9007988 */ /* 0x0041e80008000409 */
[----:B----4-:R0:W-:Y:S04]  /*4cc0*/  STS.U16 [R201+UR9+0xa400], R124 ;  /* 0x00a4007cc9007988 */ /* 0x0101e80008000409 */
[----:B---3--:R0:W-:Y:S04]  /*4cd0*/  STS.U16 [R201+UR9+0xa800], R128 ;  /* 0x00a80080c9007988 */ /* 0x0081e80008000409 */
[----:B-----5:R0:W-:Y:S04]  /*4ce0*/  STS.U16 [R201+UR9+0xac00], R132 ;  /* 0x00ac0084c9007988 */ /* 0x0201e80008000409 */
[----:B------:R0:W-:Y:S04]  /*4cf0*/  STS.U16 [R201+UR9+0xb000], R136 ;  /* 0x00b00088c9007988 */ /* 0x0001e80008000409 */
        /* <DEDUP_REMOVED lines=42> */
[----:B------:R0:W-:Y:S01]  /*4fa0*/  STS.U16 [R203+UR9+0x7e00], R230 ;  /* 0x007e00e6cb007988 */ /* 0x0001e20008000409 */
[----:B------:R1:W-:Y:S06]  /*4fb0*/  MEMBAR.ALL.CTA ;  /* 0x0000000000007992 */ /* 0x0003ec0000008000 */
[----:B-1----:R-:W1:Y:S02]  /*4fc0*/  FENCE.VIEW.ASYNC.S ;  /* 0x00000000000073c6 */ /* 0x002e640000000000 */
[----:B-1----:R-:W-:Y:S06]  /*4fd0*/  BAR.SYNC.DEFER_BLOCKING 0x0 ;  /* 0x0000000000007b1d */ /* 0x002fec0000010000 */
[----:B------:R-:W-:Y:S05]  /*4fe0*/  @P0 BRA `(.L_x_9) ;  /* 0x00000000004c0947 */ /* 0x000fea0003800000 */
[----:B------:R-:W-:Y:S01]  /*4ff0*/  UMOV UR15, 0x40004040 ;  /* 0x40004040000f7882 */ /* 0x000fe20000000000 */
        /* <DEDUP_REMOVED lines=9> */
[----:B------:R1:W-:Y:S01]  /*5090*/  UTCHMMA gdesc[UR14], gdesc[UR12], tmem[UR8], tmem[UR16], idesc[UR17], UPT ;  /* 0x00ff100c0e0075ea */ /* 0x0003e2000b800008 */
        /* <DEDUP_REMOVED lines=8> */
.L_x_9:
[----:B------:R-:W-:Y:S01]  /*5120*/  UIADD3 UR5, UPT, UPT, UR5, 0x1, URZ ;  /* 0x0000000105057890 */ /* 0x000fe2000fffe0ff */
[----:B------:R-:W-:Y:S02]  /*5130*/  VIADD R13, R13, 0xffffffff ;  /* 0xffffffff0d0d7836 */ /* 0x000fe40000000000 */
[----:B------:R-:W-:Y:S01]  /*5140*/  VIADD R2, R2, 0xffffffc0 ;  /* 0xffffffc002027836 */ /* 0x000fe20000000000 */
[----:B------:R-:W-:Y:S02]  /*5150*/  UISETP.GT.AND UP0, UPT, UR5, 0x1, UPT ;  /* 0x000000010500788c */ /* 0x000fe4000bf04270 */
[----:B------:R-:W-:Y:S02]  /*5160*/  ISETP.NE.U32.AND P3, PT, R13, RZ, PT ;  /* 0x000000ff0d00720c */ /* 0x000fe40003f65070 */
[----:B-1----:R-:W-:Y:S02]  /*5170*/  USEL UR6, URZ, 0x1, !UP0 ;  /* 0x00000001ff067887 */ /* 0x002fe4000c000000 */
[----:B------:R-:W-:-:S02]  /*5180*/  USEL UR5, UR5, URZ, !UP0 ;  /* 0x000000ff05057287 */ /* 0x000fc4000c000000 */
[----:B------:R-:W-:-:S03]  /*5190*/  ULOP3.LUT UR7, UR4, UR6, URZ, 0x3c, !UPT ;  /* 0x0000000604077292 */ /* 0x000fc6000f8e3cff */
[----:B------:R-:W-:-:S04]  /*51a0*/  UMOV UR6, UR4 ;  /* 0x0000000400067c82 */ /* 0x000fc80008000000 */
[----:B------:R-:W-:Y:S01]  /*51b0*/  UMOV UR4, UR7 ;  /* 0x0000000700047c82 */ /* 0x000fe20008000000 */
[----:B------:R-:W-:Y:S05]  /*51c0*/  @P3 BRA `(.L_x_10) ;  /* 0xfffffff000183947 */ /* 0x000fea000383ffff */
.L_x_7:
[----:B------:R-:W-:-:S13]  /*51d0*/  ISETP.GE.AND P0, PT, R120, 0x40, PT ;  /* 0x000000407800780c */ /* 0x000fda0003f06270 */
[----:B------:R-:W-:Y:S05]  /*51e0*/  @!P0 BRA `(.L_x_11) ;  /* 0x0000000000108947 */ /* 0x000fea0003800000 */
[----:B------:R-:W-:-:S06]  /*51f0*/  USHF.L.U32 UR6, UR6, 0x1f, URZ ;  /* 0x0000001f06067899 */ /* 0x000fcc00080006ff */
[----:B------:R-:W-:-:S04]  /*5200*/  IMAD.U32 R2, RZ, RZ, UR6 ;  /* 0x00000006ff027e24 */ /* 0x000fc8000f8e00ff */
[----:B------:R-:W1:Y:S02]  /*5210*/  SYNCS.PHASECHK.TRANS64.TRYWAIT P0, [UR11], R2 ;  /* 0x00000002ff0075a7 */ /* 0x000e64000800110b */
[----:B-1----:R-:W-:Y:S05]  /*5220*/  @!P0 BRA `(.L_x_12) ;  /* 0x0000001000448947 */ /* 0x002fea0003800000 */
.L_x_11:
[----:B------:R-:W-:Y:S01]  /*5230*/  BAR.SYNC.DEFER_BLOCKING 0x0 ;  /* 0x0000000000007b1d */ /* 0x000fe20000010000 */
[----:B------:R-:W-:Y:S01]  /*5240*/  IMAD.SHL.U32 R2, R110, 0x100, RZ ;  /* 0x000001006e027824 */ /* 0x000fe200078e00ff */
[----:B------:R-:W-:Y:S01]  /*5250*/  LEA R118, R118, UR9, 0x4 ;  /* 0x0000000976767c11 */ /* 0x000fe2000f8e20ff */
[----:B------:R-:W-:-:S03]  /*5260*/  IMAD.SHL.U32 R37, R110, 0x40, RZ ;  /* 0x000000406e257824 */ /* 0x000fc600078e00ff */
[----:B------:R-:W-:Y:S01]  /*5270*/  LOP3.LUT R36, R2, 0x1000, RZ, 0xc0, !PT ;  /* 0x0000100002247812 */ /* 0x000fe200078ec0ff */
[C---:B------:R-:W-:Y:S01]  /*5280*/  IMAD.SHL.U32 R2, R110.reuse, 0x10, RZ ;  /* 0x000000106e027824 */ /* 0x040fe200078e00ff */
[----:B------:R-:W-:Y:S01]  /*5290*/  LOP3.LUT R37, R37, 0x2000, RZ, 0xc0, !PT ;  /* 0x0000200025257812 */ /* 0x000fe200078ec0ff */
[----:B------:R-:W-:Y:S01]  /*52a0*/  IMAD.SHL.U32 R110, R110, 0x8, RZ ;  /* 0x000000086e6e7824 */ /* 0x000fe200078e00ff */
[----:B0-----:R-:W0:Y:S02]  /*52b0*/  LDCU UR4, c[0x0][0x3b4] ;  /* 0x00007680ff0477ac */ /* 0x001e240008000800 */
[----:B------:R-:W-:Y:S02]  /*52c0*/  IADD3 R36, PT, PT, R37, UR9, R36 ;  /* 0x0000000925247c10 */ /* 0x000fe4000fffe024 */
[----:B------:R-:W-:Y:S01]  /*52d0*/  LOP3.LUT R2, R2, 0xf0, RZ, 0xc0, !PT ;  /* 0x000000f002027812 */ /* 0x000fe200078ec0ff */
[----:B------:R-:W1:Y:S01]  /*52e0*/  LDCU.128 UR12, c[0x0][0x390] ;  /* 0x00007200ff0c77ac */ /* 0x000e620008000c00 */
[----:B------:R-:W-:-:S04]  /*52f0*/  LOP3.LUT R37, R110, 0x300, RZ, 0xc0, !PT ;  /* 0x000003006e257812 */ /* 0x000fc800078ec0ff */
[----:B------:R-:W-:Y:S01]  /*5300*/  IADD3 R44, PT, PT, R37, R36, R2 ;  /* 0x00000024252c7210 */ /* 0x000fe20007ffe002 */
[----:B------:R-:W2:Y:S02]  /*5310*/  @!P2 SYNCS.CCTL.IV [UR9+0xc000] ;  /* 0x00c00000ff00a9b1 */ /* 0x000ea40008000009 */
[----:B--2---:R-:W-:Y:S01]  /*5320*/  BAR.SYNC.DEFER_BLOCKING 0x0 ;  /* 0x0000000000007b1d */ /* 0x004fe20000010000 */
[----:B0-----:R-:W-:-:S05]  /*5330*/  IMAD R2, R109, UR4, RZ ;  /* 0x000000046d027c24 */ /* 0x001fca000f8e02ff */
[----:B------:R-:W-:Y:S01]  /*5340*/  LDTM.16dp32bit_t0_t15.x32 R4, tmem[UR10] ;  /* 0x0000000a000479ee */ /* 0x000fe20008a80000 */
[----:B------:R-:W0:Y:S01]  /*5350*/  LDTM.16dp32bit_t16_t31.x32 R4, tmem[UR10+0x20] ;  /* 0x0000200a000479ee */ /* 0x000e220008aa0000 */
[----:B-1----:R-:W-:-:S04]  /*5360*/  ISETP.GE.AND P0, PT, R109, UR14, PT ;  /* 0x0000000e6d007c0c */ /* 0x002fc8000bf06270 */
[----:B------:R-:W-:Y:S02]  /*5370*/  ISETP.LT.AND P5, PT, R111, UR15, !P0 ;  /* 0x0000000f6f007c0c */ /* 0x000fe4000c7a1270 */
[----:B------:R-:W-:Y:S01]  /*5380*/  ISETP.LT.AND P6, PT, R107, UR15, !P0 ;  /* 0x0000000f6b007c0c */ /* 0x000fe2000c7c1270 */
[----:B------:R-:W1:Y:S01]  /*5390*/  @!P2 SYNCS.CCTL.IV [UR9+0xc008] ;  /* 0x00c00800ff00a9b1 */ /* 0x000e620008000009 */
[----:B------:R-:W-:Y:S01]  /*53a0*/  NOP ;  /* 0x0000000000007918 */ /* 0x000fe20000000000 */
[----:B0-----:R-:W-:Y:S02]  /*53b0*/  F2FP.BF16.F32.PACK_AB R4, R8, R4 ;  /* 0x000000040804723e */ /* 0x001fe400000010ff */
[----:B------:R-:W-:Y:S02]  /*53c0*/  F2FP.BF16.F32.PACK_AB R8, R9, R5 ;  /* 0x000000050908723e */ /* 0x000fe400000010ff */
[----:B------:R-:W-:Y:S02]  /*53d0*/  F2FP.BF16.F32.PACK_AB R36, R10, R6 ;  /* 0x000000060a24723e */ /* 0x000fe400000010ff */
[----:B------:R-:W-:-:S02]  /*53e0*/  F2FP.BF16.F32.PACK_AB R40, R11, R7 ;  /* 0x000000070b28723e */ /* 0x000fc400000010ff */
[----:B------:R-:W-:Y:S02]  /*53f0*/  F2FP.BF16.F32.PACK_AB R5, R16, R12 ;  /* 0x0000000c1005723e */ /* 0x000fe400000010ff */
[----:B------:R-:W-:Y:S02]  /*5400*/  F2FP.BF16.F32.PACK_AB R9, R17, R13 ;  /* 0x0000000d1109723e */ /* 0x000fe400000010ff */
[----:B------:R-:W-:Y:S02]  /*5410*/  F2FP.BF16.F32.PACK_AB R37, R18, R14 ;  /* 0x0000000e1225723e */ /* 0x000fe400000010ff */
[----:B------:R-:W-:Y:S02]  /*5420*/  F2FP.BF16.F32.PACK_AB R41, R19, R15 ;  /* 0x0000000f1329723e */ /* 0x000fe400000010ff */
[----:B------:R-:W-:Y:S02]  /*5430*/  F2FP.BF16.F32.PACK_AB R6, R24, R20 ;  /* 0x000000141806723e */ /* 0x000fe400000010ff */
[----:B------:R-:W-:-:S02]  /*5440*/  F2FP.BF16.F32.PACK_AB R10, R25, R21 ;  /* 0x00000015190a723e */ /* 0x000fc400000010ff */
[----:B------:R-:W-:Y:S01]  /*5450*/  F2FP.BF16.F32.PACK_AB R38, R26, R22 ;  /* 0x000000161a26723e */ /* 0x000fe200000010ff */
[----:B------:R-:W0:Y:S01]  /*5460*/  LDC R25, c[0x0][0x3b8] ;  /* 0x0000ee00ff197b82 */ /* 0x000e220000000800 */
[----:B------:R-:W-:Y:S02]  /*5470*/  F2FP.BF16.F32.PACK_AB R42, R27, R23 ;  /* 0x000000171b2a723e */ /* 0x000fe400000010ff */
[----:B------:R-:W-:Y:S02]  /*5480*/  F2FP.BF16.F32.PACK_AB R7, R32, R28 ;  /* 0x0000001c2007723e */ /* 0x000fe400000010ff */
[----:B------:R-:W-:Y:S02]  /*5490*/  F2FP.BF16.F32.PACK_AB R11, R33, R29 ;  /* 0x0000001d210b723e */ /* 0x000fe400000010ff */
[----:B------:R-:W-:Y:S01]  /*54a0*/  F2FP.BF16.F32.PACK_AB R39, R34, R30 ;  /* 0x0000001e2227723e */ /* 0x000fe200000010ff */
[----:B-1----:R1:W-:Y:S01]  /*54b0*/  STS.128 [R44], R4 ;  /* 0x000000042c007388 */ /* 0x0023e20000000c00 */
[----:B------:R-:W-:-:S02]  /*54c0*/  F2FP.BF16.F32.PACK_AB R43, R35, R31 ;  /* 0x0000001f232b723e */ /* 0x000fc400000010ff */
[C---:B------:R-:W-:Y:S01]  /*54d0*/  LEA R17, P2, R2.reuse, UR12, 0x1 ;  /* 0x0000000c02117c11 */ /* 0x040fe2000f8408ff */
[----:B------:R2:W-:Y:S03]  /*54e0*/  STS.128 [R44+0x400], R8 ;  /* 0x000400082c007388 */ /* 0x0005e60000000c00 */
[----:B------:R-:W-:Y:S01]  /*54f0*/  LEA.HI.X.SX32 R19, R2, UR13, 0x1, P2 ;  /* 0x0000000d02137c11 */ /* 0x000fe200090f0eff */
[----:B------:R-:W-:Y:S01]  /*5500*/  STS.128 [R44+0x800], R36 ;  /* 0x000800242c007388 */ /* 0x000fe20000000c00 */
[----:B------:R-:W-:-:S03]  /*5510*/  ISETP.LT.AND P2, PT, R108, UR15, !P0 ;  /* 0x0000000f6c007c0c */ /* 0x000fc6000c741270 */
[----:B------:R-:W-:Y:S01]  /*5520*/  STS.128 [R44+0xc00], R40 ;  /* 0x000c00282c007388 */ /* 0x000fe20000000c00 */
[----:B------:R-:W-:Y:S01]  /*5530*/  BAR.SYNC.DEFER_BLOCKING 0x0 ;  /* 0x0000000000007b1d */ /* 0x000fe20000010000 */
[-C--:B0-----:R-:W-:Y:S02]  /*5540*/  IMAD R16, R111, R25.reuse, RZ ;  /* 0x000000196f107224 */ /* 0x081fe400078e02ff */
[-C--:B------:R-:W-:Y:S02]  /*5550*/  IMAD R108, R108, R25.reuse, RZ ;  /* 0x000000196c6c7224 */ /* 0x080fe400078e02ff */
[----:B------:R-:W-:Y:S01]  /*5560*/  IMAD R2, R107, R25, RZ ;  /* 0x000000196b027224 */ /* 0x000fe200078e02ff */
[-C--:B-1----:R-:W-:Y:S02]  /*5570*/  LEA R4, P3, R16, R17.reuse, 0x1 ;  /* 0x0000001110047211 */ /* 0x082fe400078608ff */
[----:B--2---:R-:W-:Y:S02]  /*5580*/  LEA R8, P4, R108, R17, 0x1 ;  /* 0x000000116c087211 */ /* 0x004fe400078808ff */
[-C--:B------:R-:W-:Y:S01]  /*5590*/  LEA.HI.X.SX32 R5, R16, R19.reuse, 0x1, P3 ;  /* 0x0000001310057211 */ /* 0x080fe200018f0eff */
[----:B------:R-:W-:Y:S01]  /*55a0*/  IMAD R16, R25, 0x40, R16 ;  /* 0x0000004019107824 */ /* 0x000fe200078e0210 */
[----:B------:R-:W-:-:S02]  /*55b0*/  LEA.HI.X.SX32 R9, R108, R19, 0x1, P4 ;  /* 0x000000136c097211 */ /* 0x000fc400020f0eff */
[C---:B------:R-:W-:Y:S01]  /*55c0*/  ISETP.LT.AND P4, PT, R106.reuse, UR15, !P0 ;  /* 0x0000000f6a007c0c */ /* 0x040fe2000c781270 */
[----:B------:R-:W-:Y:S01]  /*55d0*/  IMAD R106, R106, R25, RZ ;  /* 0x000000196a6a7224 */ /* 0x000fe200078e02ff */
[----:B------:R-:W-:Y:S01]  /*55e0*/  ISETP.LT.AND P3, PT, R199, UR15, !P0 ;  /* 0x0000000fc7007c0c */ /* 0x000fe2000c761270 */
[----:B------:R-:W0:Y:S04]  /*55f0*/  LDS.128 R20, [R118] ;  /* 0x0000000076147984 */ /* 0x000e280000000c00 */
[----:B0-----:R-:W-:Y:S01]  /*5600*/  @P5 STG.E.U16 desc[UR20][R4.64], R20 ;  /* 0x0000001404005986 */ /* 0x001fe2000c101514 */
[----:B------:R-:W-:Y:S02]  /*5610*/  PRMT R13, R20, 0x7632, R13 ;  /* 0x00007632140d7816 */ /* 0x000fe4000000000d */
[C---:B------:R-:W-:Y:S01]  /*5620*/  LEA R10, P5, R2.reuse, R17, 0x1 ;  /* 0x00000011020a7211 */ /* 0x040fe200078a08ff */
[----:B------:R-:W0:Y:S03]  /*5630*/  LDS.128 R4, [R118+0x1000] ;  /* 0x0010000076047984 */ /* 0x000e260000000c00 */
[----:B------:R-:W-:Y:S01]  /*5640*/  LEA.HI.X.SX32 R11, R2, R19, 0x1, P5 ;  /* 0x00000013020b7211 */ /* 0x000fe200028f0eff */
[----:B------:R1:W-:Y:S01]  /*5650*/  @P2 STG.E.U16 desc[UR20][R8.64], R13 ;  /* 0x0000000d08002986 */ /* 0x0003e2000c101514 */
[C---:B------:R-:W-:Y:S01]  /*5660*/  ISETP.LT.AND P5, PT, R105.reuse, UR15, !P0 ;  /* 0x0000000f69007c0c */ /* 0x040fe2000c7a1270 */
[----:B------:R-:W-:Y:S01]  /*5670*/  IMAD R105, R105, R25, RZ ;  /* 0x0000001969697224 */ /* 0x000fe200078e02ff */
[----:B------:R-:W-:Y:S01]  /*5680*/  LEA R12, P2, R106, R17, 0x1 ;  /* 0x000000116a0c7211 */ /* 0x000fe200078408ff */
[----:B------:R2:W-:Y:S01]  /*5690*/  @P6 STG.E.U16 desc[UR20][R10.64], R21 ;  /* 0x000000150a006986 */ /* 0x0005e2000c101514 */
[----:B------:R-:W-:-:S02]  /*56a0*/  IMAD R2, R103, R25, RZ ;  /* 0x0000001967027224 */ /* 0x000fc400078e02ff */
[----:B------:R-:W-:-:S04]  /*56b0*/  LEA R14, P6, R105, R17, 0x1 ;  /* 0x00000011690e7211 */ /* 0x000fc800078c08ff */
[-C--:B------:R-:W-:Y:S02]  /*56c0*/  LEA.HI.X.SX32 R15, R105, R19.reuse, 0x1, P6 ;  /* 0x00000013690f7211 */ /* 0x080fe400030f0eff */
[----:B-1----:R-:W-:Y:S02]  /*56d0*/  LEA.HI.X.SX32 R13, R106, R19, 0x1, P2 ;  /* 0x000000136a0d7211 */ /* 0x002fe400010f0eff */
[----:B------:R-:W-:Y:S02]  /*56e0*/  PRMT R9, R21, 0x7632, R9 ;  /* 0x0000763215097816 */ /* 0x000fe40000000009 */
[C---:B------:R-:W-:Y:S01]  /*56f0*/  ISETP.LT.AND P2, PT, R104.reuse, UR15, !P0 ;  /* 0x0000000f68007c0c */ /* 0x040fe2000c741270 */
[----:B------:R-:W-:Y:S01]  /*5700*/  IMAD R104, R104, R25, RZ ;  /* 0x0000001968687224 */ /* 0x000fe200078e02ff */
[----:B------:R-:W-:Y:S01]  /*5710*/  ISETP.LT.AND P6, PT, R103, UR15, !P0 ;  /* 0x0000000f67007c0c */ /* 0x000fe2000c7c1270 */
[----:B------:R1:W-:Y:S03]  /*5720*/  @P4 STG.E.U16 desc[UR20][R12.64], R9 ;  /* 0x000000090c004986 */ /* 0x0003e6000c101514 */
[-C--:B------:R-:W-:Y:S01]  /*5730*/  LEA R8, P4, R104, R17.reuse, 0x1 ;  /* 0x0000001168087211 */ /* 0x080fe200078808ff */
[----:B------:R3:W-:Y:S01]  /*5740*/  @P5 STG.E.U16 desc[UR20][R14.64], R22 ;  /* 0x000000160e005986 */ /* 0x0007e2000c101514 */
[----:B--2---:R-:W-:-:S04]  /*5750*/  LEA R10, P5, R2, R17, 0x1 ;  /* 0x00000011020a7211 */ /* 0x004fc800078a08ff */
[----:B------:R-:W-:Y:S01]  /*5760*/  LEA.HI.X.SX32 R11, R2, R19, 0x1, P5 ;  /* 0x00000013020b7211 */ /* 0x000fe200028f0eff */
[CC--:B------:R-:W-:Y:S01]  /*5770*/  IMAD R2, R0.reuse, R25.reuse, RZ ;  /* 0x0000001900027224 */ /* 0x0c0fe200078e02ff */
[----:B------:R-:W-:Y:S01]  /*5780*/  ISETP.LT.AND P5, PT, R0, UR15, !P0 ;  /* 0x0000000f00007c0c */ /* 0x000fe2000c7a1270 */
[----:B------:R-:W-:Y:S01]  /*5790*/  IMAD R0, R116, R25, RZ ;  /* 0x0000001974007224 */ /* 0x000fe200078e02ff */
[----:B-1----:R-:W-:Y:S02]  /*57a0*/  LEA.HI.X.SX32 R9, R104, R19, 0x1, P4 ;  /* 0x0000001368097211 */ /* 0x002fe400020f0eff */
[----:B------:R-:W-:Y:S02]  /*57b0*/  PRMT R13, R22, 0x7632, R13 ;  /* 0x00007632160d7816 */ /* 0x000fe4000000000d */
[C---:B------:R-:W-:Y:S01]  /*57c0*/  ISETP.LT.AND P4, PT, R102.reuse, UR15, !P0 ;  /* 0x0000000f66007c0c */ /* 0x040fe2000c781270 */
[----:B------:R-:W-:Y:S02]  /*57d0*/  IMAD R102, R102, R25, RZ ;  /* 0x0000001966667224 */ /* 0x000fe400078e02ff */
[----:B------:R1:W-:Y:S03]  /*57e0*/  @P2 STG.E.U16 desc[UR20][R8.64], R13 ;  /* 0x0000000d08002986 */ /* 0x0003e6000c101514 */
[-C--:B------:R-:W-:Y:S01]  /*57f0*/  LEA R12, P2, R102, R17.reuse, 0x1 ;  /* 0x00000011660c7211 */ /* 0x080fe200078408ff */
[----:B------:R2:W-:Y:S01]  /*5800*/  @P6 STG.E.U16 desc[UR20][R10.64], R23 ;  /* 0x000000170a006986 */ /* 0x0005e2000c101514 */
[----:B---3--:R-:W-:-:S04]  /*5810*/  LEA R14, P6, R2, R17, 0x1 ;  /* 0x00000011020e7211 */ /* 0x008fc800078c08ff */
[-C--:B------:R-:W-:Y:S02]  /*5820*/  LEA.HI.X.SX32 R15, R2, R19.reuse, 0x1, P6 ;  /* 0x00000013020f7211 */ /* 0x080fe400030f0eff */
[----:B------:R-:W-:Y:S02]  /*5830*/  ISETP.LT.AND P6, PT, R116, UR15, !P0 ;  /* 0x0000000f74007c0c */ /* 0x000fe4000c7c1270 */
[----:B-1----:R-:W-:Y:S02]  /*5840*/  LEA.HI.X.SX32 R13, R102, R19, 0x1, P2 ;  /* 0x00000013660d7211 */ /* 0x002fe400010f0eff */
[----:B------:R-:W-:Y:S02]  /*5850*/  PRMT R9, R23, 0x7632, R9 ;  /* 0x0000763217097816 */ /* 0x000fe40000000009 */
[C---:B------:R-:W-:Y:S01]  /*5860*/  ISETP.LT.AND P2, PT, R117.reuse, UR15, !P0 ;  /* 0x0000000f75007c0c */ /* 0x040fe2000c741270 */
[----:B------:R-:W-:Y:S01]  /*5870*/  IMAD R117, R117, R25, RZ ;  /* 0x0000001975757224 */ /* 0x000fe200078e02ff */
[----:B0-----:R-:W-:Y:S01]  /*5880*/  PRMT R2, R4, 0x7632, R2 ;  /* 0x0000763204027816 */ /* 0x001fe20000000002 */
[----:B------:R0:W-:Y:S03]  /*5890*/  @P4 STG.E.U16 desc[UR20][R12.64], R9 ;  /* 0x000000090c004986 */ /* 0x0001e6000c101514 */
[-C--:B------:R-:W-:Y:S01]  /*58a0*/  LEA R8, P4, R117, R17.reuse, 0x1 ;  /* 0x0000001175087211 */ /* 0x080fe200078808ff */
[----:B------:R1:W-:Y:S01]  /*58b0*/  @P5 STG.E.U16 desc[UR20][R14.64], R4 ;  /* 0x000000040e005986 */ /* 0x0003e2000c101514 */
[----:B--2---:R-:W-:-:S03]  /*58c0*/  LEA R10, P5, R0, R17, 0x1 ;  /* 0x00000011000a7211 */ /* 0x004fc600078a08ff */
[----:B------:R-:W2:Y:S01]  /*58d0*/  LDS.128 R20, [R118+0x2000] ;  /* 0x0020000076147984 */ /* 0x000ea20000000c00 */
[----:B------:R-:W-:Y:S01]  /*58e0*/  LEA.HI.X.SX32 R11, R0, R19, 0x1, P5 ;  /* 0x00000013000b7211 */ /* 0x000fe200028f0eff */
[-C--:B------:R-:W-:Y:S01]  /*58f0*/  IMAD R0, R112, R25.reuse, RZ ;  /* 0x0000001970007224 */ /* 0x080fe200078e02ff */
[C---:B------:R-:W-:Y:S01]  /*5900*/  ISETP.LT.AND P5, PT, R114.reuse, UR15, !P0 ;  /* 0x0000000f72007c0c */ /* 0x040fe2000c7a1270 */
[----:B------:R-:W-:Y:S01]  /*5910*/  IMAD R114, R114, R25, RZ ;  /* 0x0000001972727224 */ /* 0x000fe200078e02ff */
[----:B0-----:R-:W-:Y:S02]  /*5920*/  LEA.HI.X.SX32 R9, R117, R19, 0x1, P4 ;  /* 0x0000001375097211 */ /* 0x001fe400020f0eff */
[C---:B------:R-:W-:Y:S01]  /*5930*/  ISETP.LT.AND P4, PT, R115.reuse, UR15, !P0 ;  /* 0x0000000f73007c0c */ /* 0x040fe2000c781270 */
[----:B------:R-:W-:Y:S01]  /*5940*/  IMAD R115, R115, R25, RZ ;  /* 0x0000001973737224 */ /* 0x000fe200078e02ff */
[----:B-1----:R-:W-:Y:S01]  /*5950*/  PRMT R4, R5, 0x7632, R4 ;  /* 0x0000763205047816 */ /* 0x002fe20000000004 */
[----:B------:R0:W-:Y:S03]  /*5960*/  @P2 STG.E.U16 desc[UR20][R8.64], R2 ;  /* 0x0000000208002986 */ /* 0x0001e6000c101514 */
[-C--:B------:R-:W-:Y:S01]  /*5970*/  LEA R12, P2, R115, R17.reuse, 0x1 ;  /* 0x00000011730c7211 */ /* 0x080fe200078408ff */
[----:B------:R1:W-:Y:S01]  /*5980*/  @P6 STG.E.U16 desc[UR20][R10.64], R5 ;  /* 0x000000050a006986 */ /* 0x0003e2000c101514 */
[----:B------:R-:W-:-:S02]  /*5990*/  LEA R14, P6, R114, R17, 0x1 ;  /* 0x00000011720e7211 */ /* 0x000fc400078c08ff */
[----:B------:R-:W-:Y:S01]  /*59a0*/  LEA.HI.X.SX32 R13, R115, R19, 0x1, P2 ;  /* 0x00000013730d7211 */ /* 0x000fe200010f0eff */
[----:B------:R-:W3:Y:S01]  /*59b0*/  LDS.128 R116, [R118+0x3000] ;  /* 0x0030000076747984 */ /* 0x000ee20000000c00 */
[C---:B------:R-:W-:Y:S01]  /*59c0*/  ISETP.LT.AND P2, PT, R113.reuse, UR15, !P0 ;  /* 0x0000000f71007c0c */ /* 0x040fe2000c741270 */
[----:B------:R-:W-:Y:S01]  /*59d0*/  IMAD R113, R113, R25, RZ ;  /* 0x0000001971717224 */ /* 0x000fe200078e02ff */
[----:B------:R-:W-:Y:S01]  /*59e0*/  LEA.HI.X.SX32 R15, R114, R19, 0x1, P6 ;  /* 0x00000013720f7211 */ /* 0x000fe200030f0eff */
[----:B------:R4:W-:Y:S01]  /*59f0*/  @P4 STG.E.U16 desc[UR20][R12.64], R4 ;  /* 0x000000040c004986 */ /* 0x0009e2000c101514 */
[----:B------:R-:W-:Y:S02]  /*5a00*/  ISETP.LT.AND P6, PT, R112, UR15, !P0 ;  /* 0x0000000f70007c0c */ /* 0x000fe4000c7c1270 */
[-C--:B0-----:R-:W-:Y:S01]  /*5a10*/  LEA R8, P4, R113, R17.reuse, 0x1 ;  /* 0x0000001171087211 */ /* 0x081fe200078808ff */
[----:B------:R0:W-:Y:S01]  /*5a20*/  @P5 STG.E.U16 desc[UR20][R14.64], R6 ;  /* 0x000000060e005986 */ /* 0x0001e2000c101514 */
[----:B------:R-:W-:Y:S01]  /*5a30*/  LEA R2, P5, R0, R17, 0x1 ;  /* 0x0000001100027211 */ /* 0x000fe200078a08ff */
[----:B-1----:R-:W-:Y:S01]  /*5a40*/  IMAD R5, R3, R25, RZ ;  /* 0x0000001903057224 */ /* 0x002fe200078e02ff */
[----:B------:R-:W-:-:S02]  /*5a50*/  LEA.HI.X.SX32 R9, R113, R19, 0x1, P4 ;  /* 0x0000001371097211 */ /* 0x000fc400020f0eff */
[----:B------:R-:W-:Y:S02]  /*5a60*/  PRMT R11, R6, 0x7632, R11 ;  /* 0x00007632060b7816 */ /* 0x000fe4000000000b */
[----:B------:R-:W-:Y:S02]  /*5a70*/  ISETP.LT.AND P4, PT, R3, UR15, !P0 ;  /* 0x0000000f03007c0c */ /* 0x000fe4000c781270 */
[----:B------:R-:W-:Y:S01]  /*5a80*/  LEA.HI.X.SX32 R3, R0, R19, 0x1, P5 ;  /* 0x0000001300037211 */ /* 0x000fe200028f0eff */
[----:B------:R1:W-:Y:S01]  /*5a90*/  @P2 STG.E.U16 desc[UR20][R8.64], R11 ;  /* 0x0000000b08002986 */ /* 0x0003e2000c101514 */
[----:B------:R-:W-:Y:S01]  /*5aa0*/  IMAD R0, R25, 0x4, R16 ;  /* 0x0000000419007824 */ /* 0x000fe200078e0210 */
[-C--:B----4-:R-:W-:Y:S02]  /*5ab0*/  LEA R4, P5, R5, R17.reuse, 0x1 ;  /* 0x0000001105047211 */ /* 0x090fe400078a08ff */
[----:B------:R4:W-:Y:S01]  /*5ac0*/  @P6 STG.E.U16 desc[UR20][R2.64], R7 ;  /* 0x0000000702006986 */ /* 0x0009e2000c101514 */
[----:B------:R-:W-:Y:S01]  /*5ad0*/  LEA R10, P6, R16, R17, 0x1 ;  /* 0x00000011100a7211 */ /* 0x000fe200078c08ff */
[----:B0-----:R-:W-:Y:S01]  /*5ae0*/  IMAD R6, R25, 0x4, R0 ;  /* 0x0000000419067824 */ /* 0x001fe200078e0200 */
[----:B------:R-:W-:-:S02]  /*5af0*/  ISETP.LT.AND P2, PT, R198, UR15, !P0 ;  /* 0x0000000fc6007c0c */ /* 0x000fc4000c741270 */
[-C--:B------:R-:W-:Y:S02]  /*5b00*/  LEA.HI.X.SX32 R5, R5, R19.reuse, 0x1, P5 ;  /* 0x0000001305057211 */ /* 0x080fe400028f0eff */
[----:B------:R-:W-:Y:S02]  /*5b10*/  ISETP.LT.AND P5, PT, R197, UR15, !P0 ;  /* 0x0000000fc5007c0c */ /* 0x000fe4000c7a1270 */
[----:B-1----:R-:W-:Y:S02]  /*5b20*/  LEA.HI.X.SX32 R11, R16, R19, 0x1, P6 ;  /* 0x00000013100b7211 */ /* 0x002fe400030f0eff */
[C---:B------:R-:W-:Y:S02]  /*5b30*/  LEA R8, P6, R0.reuse, R17, 0x1 ;  /* 0x0000001100087211 */ /* 0x040fe400078c08ff */
[----:B----4-:R-:W-:Y:S02]  /*5b40*/  PRMT R3, R7, 0x7632, R3 ;  /* 0x0000763207037816 */ /* 0x010fe40000000003 */
[----:B------:R-:W-:Y:S01]  /*5b50*/  LEA.HI.X.SX32 R9, R0, R19, 0x1, P6 ;  /* 0x0000001300097211 */ /* 0x000fe200030f0eff */
[C---:B------:R-:W-:Y:S01]  /*5b60*/  IMAD R0, R25.reuse, 0x4, R6 ;  /* 0x0000000419007824 */ /* 0x040fe200078e0206 */
[----:B------:R-:W-:Y:S01]  /*5b70*/  LEA R2, P6, R6, R17, 0x1 ;  /* 0x0000001106027211 */ /* 0x000fe200078c08ff */
[----:B------:R0:W-:Y:S01]  /*5b80*/  @P4 STG.E.U16 desc[UR20][R4.64], R3 ;  /* 0x0000000304004986 */ /* 0x0001e2000c101514 */
[----:B------:R-:W-:Y:S01]  /*5b90*/  ISETP.LT.AND P4, PT, R196, UR15, !P0 ;  /* 0x0000000fc4007c0c */ /* 0x000fe2000c781270 */
[----:B------:R-:W-:-:S02]  /*5ba0*/  IMAD R7, R25, 0x4, R0 ;  /* 0x0000000419077824 */ /* 0x000fc400078e0200 */
[----:B--2---:R-:W-:Y:S01]  /*5bb0*/  @P3 STG.E.U16 desc[UR20][R10.64], R20 ;  /* 0x000000140a003986 */ /* 0x004fe2000c101514 */
[----:B------:R-:W-:Y:S02]  /*5bc0*/  ISETP.LT.AND P3, PT, R195, UR15, !P0 ;  /* 0x0000000fc3007c0c */ /* 0x000fe4000c761270 */
[----:B0-----:R-:W-:Y:S02]  /*5bd0*/  PRMT R5, R20, 0x7632, R5 ;  /* 0x0000763214057816 */ /* 0x001fe40000000005 */
[----:B------:R-:W-:Y:S02]  /*5be0*/  LEA.HI.X.SX32 R3, R6, R19, 0x1, P6 ;  /* 0x0000001306037211 */ /* 0x000fe400030f0eff */
[----:B------:R-:W-:Y:S01]  /*5bf0*/  LEA R4, P6, R0, R17, 0x1 ;  /* 0x0000001100047211 */ /* 0x000fe200078c08ff */
[----:B------:R0:W-:Y:S01]  /*5c00*/  @P2 STG.E.U16 desc[UR20][R8.64], R5 ;  /* 0x0000000508002986 */ /* 0x0001e2000c101514 */
[----:B------:R-:W-:-:S03]  /*5c10*/  ISETP.LT.AND P2, PT, R194, UR15, !P0 ;  /* 0x0000000fc2007c0c */ /* 0x000fc6000c741270 */
[----:B------:R1:W-:Y:S01]  /*5c20*/  @P5 STG.E.U16 desc[UR20][R2.64], R21 ;  /* 0x0000001502005986 */ /* 0x0003e2000c101514 */
[----:B------:R-:W-:Y:S02]  /*5c30*/  ISETP.LT.AND P5, PT, R193, UR15, !P0 ;  /* 0x0000000fc1007c0c */ /* 0x000fe4000c7a1270 */
[----:B0-----:R-:W-:Y:S01]  /*5c40*/  LEA.HI.X.SX32 R5, R0, R19, 0x1, P6 ;  /* 0x0000001300057211 */ /* 0x001fe200030f0eff */
[----:B------:R-:W-:Y:S01]  /*5c50*/  IMAD R0, R25, 0x4, R7 ;  /* 0x0000000419007824 */ /* 0x000fe200078e0207 */
[----:B------:R-:W-:Y:S02]  /*5c60*/  LEA R6, P6, R7, R17, 0x1 ;  /* 0x0000001107067211 */ /* 0x000fe400078c08ff */
[----:B-1----:R-:W-:Y:S01]  /*5c70*/  PRMT R3, R21, 0x7632, R3 ;  /* 0x0000763215037816 */ /* 0x002fe20000000003 */
[----:B------:R-:W-:Y:S01]  /*5c80*/  IMAD R10, R25, 0x4, R0 ;  /* 0x00000004190a7824 */ /* 0x000fe200078e0200 */
[----:B------:R-:W-:Y:S02]  /*5c90*/  LEA.HI.X.SX32 R7, R7, R19, 0x1, P6 ;  /* 0x0000001307077211 */ /* 0x000fe400030f0eff */
[----:B------:R-:W-:Y:S01]  /*5ca0*/  LEA R8, P6, R0, R17, 0x1 ;  /* 0x0000001100087211 */ /* 0x000fe200078c08ff */
[----:B------:R0:W-:Y:S01]  /*5cb0*/  @P4 STG.E.U16 desc[UR20][R4.64], R3 ;  /* 0x0000000304004986 */ /* 0x0001e2000c101514 */
[----:B------:R-:W-:-:S02]  /*5cc0*/  ISETP.LT.AND P4, PT, R192, UR15, !P0 ;  /* 0x0000000fc0007c0c */ /* 0x000fc4000c781270 */
[----:B------:R-:W-:Y:S01]  /*5cd0*/  LEA.HI.X.SX32 R9, R0, R19, 0x1, P6 ;  /* 0x0000001300097211 */ /* 0x000fe200030f0eff */
[----:B------:R-:W-:Y:S01]  /*5ce0*/  IMAD R0, R25, 0x4, R10 ;  /* 0x0000000419007824 */ /* 0x000fe200078e020a */
[----:B------:R-:W-:Y:S01]  /*5cf0*/  LEA R2, P6, R10, R17, 0x1 ;  /* 0x000000110a027211 */ /* 0x000fe200078c08ff */
[----:B------:R1:W-:Y:S01]  /*5d00*/  @P3 STG.E.U16 desc[UR20][R6.64], R22 ;  /* 0x0000001606003986 */ /* 0x0003e2000c101514 */
[----:B------:R-:W-:Y:S02]  /*5d10*/  ISETP.LT.AND P3, PT, R191, UR15, !P0 ;  /* 0x0000000fbf007c0c */ /* 0x000fe4000c761270 */
[----:B0-----:R-:W-:Y:S02]  /*5d20*/  PRMT R5, R22, 0x7632, R5 ;  /* 0x0000763216057816 */ /* 0x001fe40000000005 */
[----:B------:R-:W-:Y:S01]  /*5d30*/  LEA.HI.X.SX32 R3, R10, R19, 0x1, P6 ;  /* 0x000000130a037211 */ /* 0x000fe200030f0eff */
[----:B------:R-:W-:Y:S01]  /*5d40*/  IMAD R10, R25, 0x4, R0 ;  /* 0x00000004190a7824 */ /* 0x000fe200078e0200 */
[----:B------:R-:W-:Y:S01]  /*5d50*/  LEA R4, P6, R0, R17, 0x1 ;  /* 0x0000001100047211 */ /* 0x000fe200078c08ff */
[----:B------:R0:W-:Y:S01]  /*5d60*/  @P2 STG.E.U16 desc[UR20][R8.64], R5 ;  /* 0x0000000508002986 */ /* 0x0001e2000c101514 */
[----:B------:R-:W-:-:S03]  /*5d70*/  ISETP.LT.AND P2, PT, R190, UR15, !P0 ;  /* 0x0000000fbe007c0c */ /* 0x000fc6000c741270 */
[----:B------:R2:W-:Y:S01]  /*5d80*/  @P5 STG.E.U16 desc[UR20][R2.64], R23 ;  /* 0x0000001702005986 */ /* 0x0005e2000c101514 */
[----:B-1----:R-:W-:-:S04]  /*5d90*/  LEA R6, P5, R10, R17, 0x1 ;  /* 0x000000110a067211 */ /* 0x002fc800078a08ff */
[-C--:B------:R-:W-:Y:S02]  /*5da0*/  LEA.HI.X.SX32 R7, R10, R19.reuse, 0x1, P5 ;  /* 0x000000130a077211 */ /* 0x080fe400028f0eff */
[----:B------:R-:W-:Y:S02]  /*5db0*/  ISETP.LT.AND P5, PT, R188, UR15, !P0 ;  /* 0x0000000fbc007c0c */ /* 0x000fe4000c7a1270 */
[----:B0-----:R-:W-:Y:S01]  /*5dc0*/  LEA.HI.X.SX32 R5, R0, R19, 0x1, P6 ;  /* 0x0000001300057211 */ /* 0x001fe200030f0eff */
[----:B------:R-:W-:Y:S01]  /*5dd0*/  IMAD R0, R25, 0x4, R10 ;  /* 0x0000000419007824 */ /* 0x000fe200078e020a */
[----:B------:R-:W-:Y:S02]  /*5de0*/  PRMT R9, R23, 0x7632, R9 ;  /* 0x0000763217097816 */ /* 0x000fe40000000009 */
[----:B------:R-:W-:Y:S01]  /*5df0*/  ISETP.LT.AND P6, PT, R189, UR15, !P0 ;  /* 0x0000000fbd007c0c */ /* 0x000fe2000c7c1270 */
[----:B------:R-:W-:Y:S02]  /*5e00*/  IMAD R10, R25, 0x4, R0 ;  /* 0x00000004190a7824 */ /* 0x000fe400078e0200 */
[----:B------:R0:W-:Y:S01]  /*5e10*/  @P4 STG.E.U16 desc[UR20][R4.64], R9 ;  /* 0x0000000904004986 */ /* 0x0001e2000c101514 */
[----:B------:R-:W-:-:S03]  /*5e20*/  LEA R8, P4, R0, R17, 0x1 ;  /* 0x0000001100087211 */ /* 0x000fc600078808ff */
[----:B---3--:R1:W-:Y:S01]  /*5e30*/  @P3 STG.E.U16 desc[UR20][R6.64], R116 ;  /* 0x0000007406003986 */ /* 0x0083e2000c101514 */
[----:B--2---:R-:W-:-:S04]  /*5e40*/  LEA R2, P3, R10, R17, 0x1 ;  /* 0x000000110a027211 */ /* 0x004fc800078608ff */
[-C--:B------:R-:W-:Y:S02]  /*5e50*/  LEA.HI.X.SX32 R3, R10, R19.reuse, 0x1, P3 ;  /* 0x000000130a037211 */ /* 0x080fe400018f0eff */
[----:B------:R-:W-:Y:S02]  /*5e60*/  ISETP.LT.AND P3, PT, R186, UR15, !P0 ;  /* 0x0000000fba007c0c */ /* 0x000fe4000c761270 */
[----:B0-----:R-:W-:Y:S01]  /*5e70*/  LEA.HI.X.SX32 R9, R0, R19, 0x1, P4 ;  /* 0x0000001300097211 */ /* 0x001fe200020f0eff */
[----:B------:R-:W-:Y:S01]  /*5e80*/  IMAD R0, R25, 0x4, R10 ;  /* 0x0000000419007824 */ /* 0x000fe200078e020a */
[----:B------:R-:W-:Y:S02]  /*5e90*/  PRMT R5, R116, 0x7632, R5 ;  /* 0x0000763274057816 */ /* 0x000fe40000000005 */
[----:B------:R-:W-:Y:S01]  /*5ea0*/  ISETP.LT.AND P4, PT, R187, UR15, !P0 ;  /* 0x0000000fbb007c0c */ /* 0x000fe2000c781270 */
[C---:B------:R-:W-:Y:S02]  /*5eb0*/  IMAD R11, R25.reuse, 0x4, R0 ;  /* 0x00000004190b7824 */ /* 0x040fe400078e0200 */
[----:B------:R0:W-:Y:S01]  /*5ec0*/  @P2 STG.E.U16 desc[UR20][R8.64], R5 ;  /* 0x0000000508002986 */ /* 0x0001e2000c101514 */
[----:B------:R-:W-:Y:S01]  /*5ed0*/  LEA R4, P2, R0, R17, 0x1 ;  /* 0x0000001100047211 */ /* 0x000fe200078408ff */
[----:B------:R-:W-:-:S02]  /*5ee0*/  IMAD R12, R25, 0x4, R11 ;  /* 0x00000004190c7824 */ /* 0x000fc400078e020b */
[----:B------:R2:W-:Y:S01]  /*5ef0*/  @P6 STG.E.U16 desc[UR20][R2.64], R117 ;  /* 0x0000007502006986 */ /* 0x0005e2000c101514 */
[----:B-1----:R-:W-:Y:S01]  /*5f00*/  LEA R6, P6, R11, R17, 0x1 ;  /* 0x000000110b067211 */ /* 0x002fe200078c08ff */
[----:B------:R-:W-:-:S03]  /*5f10*/  IMAD R13, R25, 0x4, R12 ;  /* 0x00000004190d7824 */ /* 0x000fc600078e020c */
[-C--:B------:R-:W-:Y:S02]  /*5f20*/  LEA.HI.X.SX32 R7, R11, R19.reuse, 0x1, P6 ;  /* 0x000000130b077211 */ /* 0x080fe400030f0eff */
[----:B0-----:R-:W-:Y:S01]  /*5f30*/  LEA.HI.X.SX32 R5, R0, R19, 0x1, P2 ;  /* 0x0000001300057211 */ /* 0x001fe200010f0eff */
[----:B------:R-:W-:Y:S01]  /*5f40*/  IMAD R0, R25, 0x4, R13 ;  /* 0x0000000419007824 */ /* 0x000fe200078e020d */
[CC--:B------:R-:W-:Y:S02]  /*5f50*/  LEA R10, P2, R12.reuse, R17.reuse, 0x1 ;  /* 0x000000110c0a7211 */ /* 0x0c0fe400078408ff */
[----:B------:R-:W-:Y:S02]  /*5f60*/  LEA R8, P6, R13, R17, 0x1 ;  /* 0x000000110d087211 */ /* 0x000fe400078c08ff */
[----:B------:R-:W-:Y:S02]  /*5f70*/  LEA.HI.X.SX32 R11, R12, R19, 0x1, P2 ;  /* 0x000000130c0b7211 */ /* 0x000fe400010f0eff */
[----:B------:R-:W-:-:S02]  /*5f80*/  ISETP.LT.AND P2, PT, R185, UR15, !P0 ;  /* 0x0000000fb9007c0c */ /* 0x000fc4000c741270 */
[----:B------:R-:W-:Y:S02]  /*5f90*/  ISETP.LT.AND P0, PT, R184, UR15, !P0 ;  /* 0x0000000fb8007c0c */ /* 0x000fe4000c701270 */
[----:B--2---:R-:W-:Y:S02]  /*5fa0*/  PRMT R117, R117, 0x7632, R117 ;  /* 0x0000763275757816 */ /* 0x004fe40000000075 */
[----:B------:R-:W-:Y:S02]  /*5fb0*/  LEA.HI.X.SX32 R9, R13, R19, 0x1, P6 ;  /* 0x000000130d097211 */ /* 0x000fe400030f0eff */
[C---:B------:R-:W-:Y:S01]  /*5fc0*/  LEA R2, P6, R0.reuse, R17, 0x1 ;  /* 0x0000001100027211 */ /* 0x040fe200078c08ff */
[----:B------:R0:W-:Y:S03]  /*5fd0*/  @P5 STG.E.U16 desc[UR20][R4.64], R117 ;  /* 0x0000007504005986 */ /* 0x0001e6000c101514 */
[----:B------:R-:W-:Y:S01]  /*5fe0*/  LEA.HI.X.SX32 R3, R0, R19, 0x1, P6 ;  /* 0x0000001300037211 */ /* 0x000fe200030f0eff */
[----:B------:R1:W-:Y:S01]  /*5ff0*/  @P4 STG.E.U16 desc[UR20][R6.64], R118 ;  /* 0x0000007606004986 */ /* 0x0003e2000c101514 */
[----:B------:R-:W-:-:S02]  /*6000*/  PRMT R0, R119, 0x7632, R0 ;  /* 0x0000763277007816 */ /* 0x000fc40000000000 */
[----:B0-----:R-:W-:-:S05]  /*6010*/  PRMT R5, R118, 0x7632, R5 ;  /* 0x0000763276057816 */ /* 0x001fca0000000005 */
[----:B------:R1:W-:Y:S04]  /*6020*/  @P3 STG.E.U16 desc[UR20][R10.64], R5 ;  /* 0x000000050a003986 */ /* 0x0003e8000c101514 */
[----:B------:R1:W-:Y:S04]  /*6030*/  @P2 STG.E.U16 desc[UR20][R8.64], R119 ;  /* 0x0000007708002986 */ /* 0x0003e8000c101514 */
[----:B------:R1:W-:Y:S01]  /*6040*/  @P0 STG.E.U16 desc[UR20][R2.64], R0 ;  /* 0x0000000002000986 */ /* 0x0003e2000c101514 */
[----:B------:R-:W-:Y:S06]  /*6050*/  BAR.SYNC.DEFER_BLOCKING 0x0 ;  /* 0x0000000000007b1d */ /* 0x000fec0000010000 */
[----:B------:R-:W-:Y:S05]  /*6060*/  @P1 BRA `(.L_x_13) ;  /* 0x0000000000a01947 */ /* 0x000fea0003800000 */
[----:B------:R-:W0:Y:S01]  /*6070*/  S2UR UR5, SR_CgaCtaId ;  /* 0x00000000000579c3 */ /* 0x000e220000008800 */
[----:B------:R-:W-:Y:S01]  /*6080*/  NOP ;  /* 0x0000000000007918 */ /* 0x000fe20000000000 */
[----:B------:R-:W-:Y:S01]  /*6090*/  UMOV UR4, 0x50 ;  /* 0x0000005000047882 */ /* 0x000fe20000000000 */
[----:B-1----:R-:W-:Y:S02]  /*60a0*/  IMAD.U32 R0, RZ, RZ, UR8 ;  /* 0x00000008ff007e24 */ /* 0x002fe4000f8e00ff */
[----:B------:R-:W-:Y:S02]  /*60b0*/  IMAD.MOV.U32 R3, RZ, RZ, 0xf ;  /* 0x0000000fff037424 */ /* 0x000fe400078e00ff */
[----:B------:R-:W-:Y:S01]  /*60c0*/  IMAD.MOV.U32 R7, RZ, RZ, 0x1 ;  /* 0x00000001ff077424 */ /* 0x000fe200078e00ff */
[----:B------:R-:W-:-:S04]  /*60d0*/  LOP3.LUT R0, R0, 0xffff, RZ, 0xc0, !PT ;  /* 0x0000ffff00007812 */ /* 0x000fc800078ec0ff */
[----:B------:R-:W-:-:S05]  /*60e0*/  SHF.R.U32.HI R0, RZ, 0x5, R0 ;  /* 0x00000005ff007819 */ /* 0x000fca0000011600 */
[----:B------:R-:W-:Y:S01]  /*60f0*/  VIADD R2, R0, 0x10 ;  /* 0x0000001000027836 */ /* 0x000fe20000000000 */
[----:B------:R-:W-:Y:S01]  /*6100*/  SHF.L.U32 R0, R3, R0, RZ ;  /* 0x0000000003007219 */ /* 0x000fe200000006ff */
[----:B0-----:R-:W-:-:S03]  /*6110*/  ULEA UR6, UR5, UR4, 0x18 ;  /* 0x0000000405067291 */ /* 0x001fc6000f8ec0ff */
[----:B------:R-:W-:-:S04]  /*6120*/  SHF.L.U32 R3, R7, R2, RZ ;  /* 0x0000000207037219 */ /* 0x000fc800000006ff */
[----:B------:R-:W-:Y:S02]  /*6130*/  LOP3.LUT R0, R3, R0, RZ, 0xfc, !PT ;  /* 0x0000000003007212 */ /* 0x000fe400078efcff */
[----:B------:R-:W0:Y:S02]  /*6140*/  LDS R5, [UR6] ;  /* 0x00000006ff057984 */ /* 0x000e240008000800 */
[C---:B------:R-:W-:Y:S02]  /*6150*/  LOP3.LUT R2, R0.reuse, 0xffff, RZ, 0xc0, !PT ;  /* 0x0000ffff00027812 */ /* 0x040fe400078ec0ff */
[----:B0-----:R-:W-:-:S04]  /*6160*/  LOP3.LUT R3, R0, 0xffff, R5, 0x80, !PT ;  /* 0x0000ffff00037812 */ /* 0x001fc800078e8005 */
[----:B------:R-:W-:-:S13]  /*6170*/  ISETP.NE.AND P0, PT, R3, R2, PT ;  /* 0x000000020300720c */ /* 0x000fda0003f05270 */
[----:B------:R-:W-:Y:S05]  /*6180*/  @P0 BRA `(.L_x_14) ;  /* 0x0000000000500947 */ /* 0x000fea0003800000 */
[----:B------:R-:W-:Y:S02]  /*6190*/  SHF.R.U32.HI R5, RZ, 0x10, R5 ;  /* 0x00000010ff057819 */ /* 0x000fe40000011605 */
[----:B------:R-:W-:-:S04]  /*61a0*/  SHF.R.U32.HI R2, RZ, 0x10, R0 ;  /* 0x00000010ff027819 */ /* 0x000fc80000011600 */
[----:B------:R-:W-:-:S04]  /*61b0*/  LOP3.LUT R5, R5, R2, RZ, 0xc0, !PT ;  /* 0x0000000205057212 */ /* 0x000fc800078ec0ff */
[----:B------:R-:W-:-:S13]  /*61c0*/  ISETP.NE.AND P0, PT, R5, R2, PT ;  /* 0x000000020500720c */ /* 0x000fda0003f05270 */
[----:B------:R-:W-:Y:S05]  /*61d0*/  @P0 BRA `(.L_x_15) ;  /* 0x0000000000300947 */ /* 0x000fea0003800000 */
[----:B------:R-:W-:Y:S01]  /*61e0*/  R2UR UR4, R0 ;  /* 0x00000000000472ca */ /* 0x000fe200000e0000 */
[----:B------:R-:W-:Y:S01]  /*61f0*/  VOTEU.ANY UR5, UPT, PT ;  /* 0x0000000000057886 */ /* 0x000fe200038e0100 */
[----:B------:R-:W0:Y:S01]  /*6200*/  S2R R0, SR_LANEID ;  /* 0x0000000000007919 */ /* 0x000e220000000000 */
[----:B------:R-:W-:-:S10]  /*6210*/  UFLO.U32 UR5, UR5 ;  /* 0x00000005000572bd */ /* 0x000fd400080e0000 */
[----:B------:R-:W-:-:S06]  /*6220*/  ULOP3.LUT UR4, URZ, UR4, URZ, 0x33, !UPT ;  /* 0x00000004ff047292 */ /* 0x000fcc000f8e33ff */
[----:B------:R-:W-:-:S04]  /*6230*/  IMAD.U32 R2, RZ, RZ, UR4 ;  /* 0x00000004ff027e24 */ /* 0x000fc8000f8e00ff */
[----:B------:R-:W1:Y:S02]  /*6240*/  REDUX UR7, R2 ;  /* 0x00000000020773c4 */ /* 0x000e640000000000 */
[----:B------:R2:W-:Y:S01]  /*6250*/  UTCATOMSWS.AND URZ, UR4 ;  /* 0x0000000400ff79e3 */ /* 0x0005e20008000000 */
[----:B0-----:R-:W-:Y:S01]  /*6260*/  ISETP.EQ.U32.AND P0, PT, R0, UR5, PT ;  /* 0x0000000500007c0c */ /* 0x001fe2000bf02070 */
[----:B-1----:R-:W-:-:S12]  /*6270*/  IMAD.U32 R0, RZ, RZ, UR7 ;  /* 0x00000007ff007e24 */ /* 0x002fd8000f8e00ff */
[----:B------:R2:W-:Y:S01]  /*6280*/  @P0 ATOMS.AND RZ, [UR6], R0 ;  /* 0x00000000ffff098c */ /* 0x0005e2000a800006 */
[----:B------:R-:W-:Y:S05]  /*6290*/  BRA `(.L_x_13) ;  /* 0x0000000000147947 */ /* 0x000fea0003800000 */
.L_x_15:
[----:B------:R-:W-:-:S07]  /*62a0*/  MOV R2, 0x62c0 ;  /* 0x000062c000027802 */ /* 0x000fce0000000f00 */
[----:B------:R-:W-:Y:S05]  /*62b0*/  CALL.REL.NOINC `($__internal_0_$__cuda_sm10x_tcgen05_guardrail_trap_col_being_dealloced_not_returned_by_alloc) ;  /* 0x00000000002c7944 */ /* 0x000fea0003c00000 */
[----:B------:R-:W-:Y:S05]  /*62c0*/  BRA `(.L_x_13) ;  /* 0x0000000000087947 */ /* 0x000fea0003800000 */
.L_x_14:
[----:B------:R-:W-:-:S07]  /*62d0*/  MOV R2, 0x62f0 ;  /* 0x000062f000027802 */ /* 0x000fce0000000f00 */
[----:B------:R-:W-:Y:S05]  /*62e0*/  CALL.REL.NOINC `($__internal_2_$__cuda_sm10x_tcgen05_guardrail_trap_unallocated_columns_being_dealloced) ;  /* 0x0000000000387944 */ /* 0x000fea0003c00000 */
.L_x_13:
[----:B------:R-:W-:Y:S01]  /*62f0*/  NOP ;  /* 0x0000000000007918 */ /* 0x000fe20000000000 */
[----:B--2---:R-:W-:Y:S05]  /*6300*/  EXIT ;  /* 0x000000000000794d */ /* 0x004fea0003800000 */
.L_x_8:
[----:B------:R-:W0:Y:S02]  /*6310*/  SYNCS.PHASECHK.TRANS64.TRYWAIT P3, [UR11], R12 ;  /* 0x0000000cff0075a7 */ /* 0x000e24000806110b */
[----:B0-----:R-:W-:Y:S05]  /*6320*/  @!P3 BRA `(.L_x_8) ;  /* 0xfffffffc00f8b947 */ /* 0x001fea000383ffff */
[----:B------:R-:W-:Y:S05]  /*6330*/  BRA `(.L_x_16) ;  /* 0xffffffdc00d47947 */ /* 0x000fea000383ffff */
.L_x_12:
[----:B------:R-:W1:Y:S02]  /*6340*/  SYNCS.PHASECHK.TRANS64.TRYWAIT P0, [UR11], R2 ;  /* 0x00000002ff0075a7 */ /* 0x000e64000800110b */
[----:B-1----:R-:W-:Y:S05]  /*6350*/  @!P0 BRA `(.L_x_12) ;  /* 0xfffffffc00f88947 */ /* 0x002fea000383ffff */
[----:B------:R-:W-:Y:S05]  /*6360*/  BRA `(.L_x_11) ;  /* 0xffffffec00b07947 */ /* 0x000fea000383ffff */
        .weak           $__internal_0_$__cuda_sm10x_tcgen05_guardrail_trap_col_being_dealloced_not_returned_by_alloc
        .type           $__internal_0_$__cuda_sm10x_tcgen05_guardrail_trap_col_being_dealloced_not_returned_by_alloc,@function
        .size           $__internal_0_$__cuda_sm10x_tcgen05_guardrail_trap_col_being_dealloced_not_returned_by_alloc,($__internal_1_$__cuda_sm10x_tcgen05_guardrail_trap_phase_invalid_during_alloc - $__internal_0_$__cuda_sm10x_tcgen05_guardrail_trap_col_being_dealloced_not_returned_by_alloc)
$__internal_0_$__cuda_sm10x_tcgen05_guardrail_trap_col_being_dealloced_not_returned_by_alloc:
[----:B------:R-:W-:Y:S05]  /*6370*/  BPT.TRAP 0x1 ;  /* 0x000000040000795c */ /* 0x000fea0000300000 */
[----:B------:R-:W-:-:S04]  /*6380*/  IMAD.MOV.U32 R3, RZ, RZ, 0x0 ;  /* 0x00000000ff037424 */ /* 0x000fc800078e00ff */
[----:B------:R-:W-:Y:S05]  /*6390*/  RET.REL.NODEC R2 `(matmul_kernel) ;  /* 0xffffff9c02187950 */ /* 0x000fea0003c3ffff */
        .weak           $__internal_1_$__cuda_sm10x_tcgen05_guardrail_trap_phase_invalid_during_alloc
        .type           $__internal_1_$__cuda_sm10x_tcgen05_guardrail_trap_phase_invalid_during_alloc,@function
        .size           $__internal_1_$__cuda_sm10x_tcgen05_guardrail_trap_phase_invalid_during_alloc,($__internal_2_$__cuda_sm10x_tcgen05_guardrail_trap_unallocated_columns_being_dealloced - $__internal_1_$__cuda_sm10x_tcgen05_guardrail_trap_phase_invalid_during_alloc)
$__internal_1_$__cuda_sm10x_tcgen05_guardrail_trap_phase_invalid_during_alloc:
[----:B------:R-:W-:Y:S05]  /*63a0*/  BPT.TRAP 0x1 ;  /* 0x000000040000795c */ /* 0x000fea0000300000 */
[----:B------:R-:W-:-:S04]  /*63b0*/  IMAD.MOV.U32 R3, RZ, RZ, 0x0 ;  /* 0x00000000ff037424 */ /* 0x000fc800078e00ff */
[----:B------:R-:W-:Y:S05]  /*63c0*/  RET.REL.NODEC R2 `(matmul_kernel) ;  /* 0xffffff9c020c7950 */ /* 0x000fea0003c3ffff */
        .weak           $__internal_2_$__cuda_sm10x_tcgen05_guardrail_trap_unallocated_columns_being_dealloced
        .type           $__internal_2_$__cuda_sm10x_tcgen05_guardrail_trap_unallocated_columns_being_dealloced,@function
        .size           $__internal_2_$__cuda_sm10x_tcgen05_guardrail_trap_unallocated_columns_being_dealloced,(.L_x_20 - $__internal_2_$__cuda_sm10x_tcgen05_guardrail_trap_unallocated_columns_being_dealloced)
$__internal_2_$__cuda_sm10x_tcgen05_guardrail_trap_unallocated_columns_being_dealloced:
[----:B------:R-:W-:Y:S05]  /*63d0*/  BPT.TRAP 0x1 ;  /* 0x000000040000795c */ /* 0x000fea0000300000 */
[----:B------:R-:W-:-:S04]  /*63e0*/  IMAD.MOV.U32 R3, RZ, RZ, 0x0 ;  /* 0x00000000ff037424 */ /* 0x000fc800078e00ff */
[----:B------:R-:W-:Y:S05]  /*63f0*/  RET.REL.NODEC R2 `(matmul_kernel) ;  /* 0xffffff9c02007950 */ /* 0x000fea0003c3ffff */
.L_x_17:
[----:B------:R-:W-:-:S00]  /*6400*/  BRA `(.L_x_17) ;  /* 0xfffffffc00fc7947 */ /* 0x000fc0000383ffff */
[----:B------:R-:W-:-:S00]  /*6410*/  NOP ;  /* 0x0000000000007918 */ /* 0x000fc00000000000 */
        /* <DEDUP_REMOVED lines=14> */
.L_x_20:


//--------------------- .nv.shared.matmul_kernel  --------------------------
	.section	.nv.shared.matmul_kernel,"aw",@nobits
	.sectionflags	@""
	.align	16
	.zero		1024


//--------------------- .nv.shared.reserved.0     --------------------------
	.section	.nv.shared.reserved.0,"aw",@nobits
	.align	8
	.weak		__nv_reservedSMEM_offset_0_alias
	.size		__nv_reservedSMEM_offset_0_alias, 0, 64
	.other		__nv_reservedSMEM_offset_0_alias,@"STO_CUDA_RESERVED_SHARED STV_DEFAULT"
__nv_reservedSMEM_offset_0_alias:
	.zero		0
.nv.shared.reserved.0:
	.zero		64
	.weak		__nv_reservedSMEM_allocation_phase
	.type		__nv_reservedSMEM_allocation_phase,@object
	.size		__nv_reservedSMEM_allocation_phase,(.L_0 - __nv_reservedSMEM_allocation_phase)
__nv_reservedSMEM_allocation_phase:
	.zero		1
.L_0:
	.zero		7
	.weak		__nv_reservedSMEM_devtool_atexit_pc
	.type		__nv_reservedSMEM_devtool_atexit_pc,@object
	.size		__nv_reservedSMEM_devtool_atexit_pc,(__nv_reservedSMEM_allocation_mask - __nv_reservedSMEM_devtool_atexit_pc)
__nv_reservedSMEM_devtool_atexit_pc:
	.zero		8
	.weak		__nv_reservedSMEM_allocation_mask
	.type		__nv_reservedSMEM_allocation_mask,@object
	.size		__nv_reservedSMEM_allocation_mask,(.L_2 - __nv_reservedSMEM_allocation_mask)
__nv_reservedSMEM_allocation_mask:
	.zero		4
.L_2:


//--------------------- .nv.constant0.matmul_kernel --------------------------
	.section	.nv.constant0.matmul_kernel,"a",@progbits
	.sectionflags	@""
	.align	4
.nv.constant0.matmul_kernel:
	.zero		976


//--------------------- SYMBOLS --------------------------

	.type		.nv.reservedSmem.offset0,@object
	.size		.nv.reservedSmem.offset0,0x4
	.type		.nv.reservedSmem.cap,@object
	.size		.nv.reservedSmem.cap,0x4
